	.target	sm_90a

	.elftype	@"ET_EXEC"


//--------------------- .note.nv.tkinfo           --------------------------
	.section	.note.nv.tkinfo,"",@"SHT_NOTE"
	.sectionflags	@"SHF_NOTE_NV_TKINFO"
	.tkinfo
        /*0018*/ 	.word	0x00000002
        /*0030*/ 	.string	""
        /*0030*/ 	.string	"ptxas"
        /*0030*/ 	.string	"Cuda compilation tools, release 13.0, V13.0.88"
        /*0030*/ 	.string	"Build cuda_13.0.r13.0/compiler.36424714_0"
        /*0030*/ 	.string	"-arch sm_90a -m 64 "



//--------------------- .note.nv.cuinfo           --------------------------
	.section	.note.nv.cuinfo,"",@"SHT_NOTE"
	.sectionflags	@"SHF_NOTE_NV_CUINFO"
        /*0018*/ 	.short	0x0002
        /*001a*/ 	.short	0x005a
        /*001c*/ 	.short	0x0082
	.zero		2


//--------------------- .nv.info                  --------------------------
	.section	.nv.info,"",@"SHT_CUDA_INFO"
	.align	4


	//----- nvinfo : EIATTR_REGCOUNT
	.align		4
        /*0000*/ 	.byte	0x04, 0x2f
        /*0002*/ 	.short	(.L_15 - .L_14)
	.align		4
.L_14:
        /*0004*/ 	.word	index@(_ZN7cutlass13device_kernelINS_4fmha6kernel28FmhaKernelTmaWarpSpecializedINS1_10collective30FmhaMainloopTmaWarpSpecializedINS_10bfloat16_tEffN4cute5tupleIJNS7_1CILi128EEESA_NS9_ILi64EEEEEENS8_IJiNS9_ILi1EEENS8_IJiiEEEEEESF_SF_NS4_13DefaultFusionEJEEENS4_15FmhaFwdEpilogueIS6_fNS8_IJSB_SB_SA_EEEEENS2_23IndividualTileSchedulerEJEEEEEvNT_6ParamsE)
        /*0008*/ 	.word	0x000000a8


	//----- nvinfo : EIATTR_FRAME_SIZE
	.align		4
.L_15:
        /*000c*/ 	.byte	0x04, 0x11
        /*000e*/ 	.short	(.L_17 - .L_16)
	.align		4
.L_16:
        /*0010*/ 	.word	index@($__internal_0_$__cuda_sm20_rcp_rn_f32_slowpath)
        /*0014*/ 	.word	0x00000000


	//----- nvinfo : EIATTR_FRAME_SIZE
	.align		4
.L_17:
        /*0018*/ 	.byte	0x04, 0x11
        /*001a*/ 	.short	(.L_19 - .L_18)
	.align		4
.L_18:
        /*001c*/ 	.word	index@(_ZN7cutlass13device_kernelINS_4fmha6kernel28FmhaKernelTmaWarpSpecializedINS1_10collective30FmhaMainloopTmaWarpSpecializedINS_10bfloat16_tEffN4cute5tupleIJNS7_1CILi128EEESA_NS9_ILi64EEEEEENS8_IJiNS9_ILi1EEENS8_IJiiEEEEEESF_SF_NS4_13DefaultFusionEJEEENS4_15FmhaFwdEpilogueIS6_fNS8_IJSB_SB_SA_EEEEENS2_23IndividualTileSchedulerEJEEEEEvNT_6ParamsE)
        /*0020*/ 	.word	0x00000000


	//----- nvinfo : EIATTR_MIN_STACK_SIZE
	.align		4
.L_19:
        /*0024*/ 	.byte	0x04, 0x12
        /*0026*/ 	.short	(.L_21 - .L_20)
	.align		4
.L_20:
        /*0028*/ 	.word	index@(_ZN7cutlass13device_kernelINS_4fmha6kernel28FmhaKernelTmaWarpSpecializedINS1_10collective30FmhaMainloopTmaWarpSpecializedINS_10bfloat16_tEffN4cute5tupleIJNS7_1CILi128EEESA_NS9_ILi64EEEEEENS8_IJiNS9_ILi1EEENS8_IJiiEEEEEESF_SF_NS4_13DefaultFusionEJEEENS4_15FmhaFwdEpilogueIS6_fNS8_IJSB_SB_SA_EEEEENS2_23IndividualTileSchedulerEJEEEEEvNT_6ParamsE)
        /*002c*/ 	.word	0x00000000
.L_21:


//--------------------- .nv.compat                --------------------------
	.section	.nv.compat,"",@"SHT_CUDA_COMPAT_INFO"
	.align	4
        /*0000*/ 	.byte	0x02, 0x09, 0x01, 0x00, 0x02, 0x02, 0x04, 0x00, 0x02, 0x05, 0x05, 0x00, 0x03, 0x07, 0x01, 0x01
        /*0010*/ 	.byte	0x02, 0x03, 0x01, 0x00, 0x02, 0x06, 0x01, 0x00, 0x04, 0x0b, 0x08, 0x00, 0x00, 0x00, 0x00, 0x00
        /*0020*/ 	.byte	0x00, 0x00, 0x00, 0x00


//--------------------- .nv.info._ZN7cutlass13device_kernelINS_4fmha6kernel28FmhaKernelTmaWarpSpecializedINS1_10collective30FmhaMainloopTmaWarpSpecializedINS_10bfloat16_tEffN4cute5tupleIJNS7_1CILi128EEESA_NS9_ILi64EEEEEENS8_IJiNS9_ILi1EEENS8_IJiiEEEEEESF_SF_NS4_13DefaultFusionEJEEENS4_15FmhaFwdEpilogueIS6_fNS8_IJSB_SB_SA_EEEEENS2_23IndividualTileSchedulerEJEEEEEvNT_6ParamsE --------------------------
	.section	.nv.info._ZN7cutlass13device_kernelINS_4fmha6kernel28FmhaKernelTmaWarpSpecializedINS1_10collective30FmhaMainloopTmaWarpSpecializedINS_10bfloat16_tEffN4cute5tupleIJNS7_1CILi128EEESA_NS9_ILi64EEEEEENS8_IJiNS9_ILi1EEENS8_IJiiEEEEEESF_SF_NS4_13DefaultFusionEJEEENS4_15FmhaFwdEpilogueIS6_fNS8_IJSB_SB_SA_EEEEENS2_23IndividualTileSchedulerEJEEEEEvNT_6ParamsE,"",@"SHT_CUDA_INFO"
	.sectionflags	@""
	.align	4


	//----- nvinfo : EIATTR_CUDA_API_VERSION
	.align		4
        /*0000*/ 	.byte	0x04, 0x37
        /*0002*/ 	.short	(.L_23 - .L_22)
.L_22:
        /*0004*/ 	.word	0x00000082


	//----- nvinfo : EIATTR_KPARAM_INFO
	.align		4
.L_23:
        /*0008*/ 	.byte	0x04, 0x17
        /*000a*/ 	.short	(.L_25 - .L_24)
.L_24:
        /*000c*/ 	.word	0x00000000
        /*0010*/ 	.short	0x0000
        /*0012*/ 	.short	0x0070
        /*0014*/ 	.byte	0x00, 0xf0, 0x01, 0x20


	//----- nvinfo : EIATTR_SPARSE_MMA_MASK
	.align		4
.L_25:
        /*0018*/ 	.byte	0x03, 0x50
        /*001a*/ 	.short	0x0000


	//----- nvinfo : EIATTR_MAXREG_COUNT
	.align		4
        /*001c*/ 	.byte	0x03, 0x1b
        /*001e*/ 	.short	0x00a8


	//----- nvinfo : EIATTR_NUM_BARRIERS
	.align		4
        /*0020*/ 	.byte	0x02, 0x4c
        /*0022*/ 	.byte	0x02
	.zero		1


	//----- nvinfo : EIATTR_EXTERNS
	.align		4
        /*0024*/ 	.byte	0x04, 0x0f
        /*0026*/ 	.short	(.L_27 - .L_26)


	//   ....[0]....
	.align		4
.L_26:
        /*0028*/ 	.word	index@(__assertfail)


	//----- nvinfo : EIATTR_MERCURY_ISA_VERSION
	.align		4
.L_27:
        /*002c*/ 	.byte	0x03, 0x5f
        /*002e*/ 	.short	0x0101


	//----- nvinfo : EIATTR_INT_WARP_WIDE_INSTR_OFFSETS
	.align		4
        /*0030*/ 	.byte	0x04, 0x31
        /*0032*/ 	.short	(.L_29 - .L_28)


	//   ....[0]....
.L_28:
        /*0034*/ 	.word	0x000006f0


	//   ....[1]....
        /*0038*/ 	.word	0x00000700


	//   ....[2]....
        /*003c*/ 	.word	0x00000710


	//   ....[3]....
        /*0040*/ 	.word	0x00000720


	//   ....[4]....
        /*0044*/ 	.word	0x00000790


	//----- nvinfo : EIATTR_COOP_GROUP_MASK_REGIDS
	.align		4
.L_29:
        /*0048*/ 	.byte	0x04, 0x29
        /*004a*/ 	.short	(.L_31 - .L_30)


	//   ....[0]....
.L_30:
        /*004c*/ 	.word	0xffffffff


	//   ....[1]....
        /*0050*/ 	.word	0xffffffff


	//   ....[2]....
        /*0054*/ 	.word	0xffffffff


	//   ....[3]....
        /*0058*/ 	.word	0xffffffff


	//   ....[4]....
        /*005c*/ 	.word	0xffffffff


	//   ....[5]....
        /*0060*/ 	.word	0xffffffff


	//   ....[6]....
        /*0064*/ 	.word	0xffffffff


	//   ....[7]....
        /*0068*/ 	.word	0xffffffff


	//   ....[8]....
        /*006c*/ 	.word	0xffffffff


	//   ....[9]....
        /*0070*/ 	.word	0xffffffff


	//   ....[10]....
        /*0074*/ 	.word	0xffffffff


	//   ....[11]....
        /*0078*/ 	.word	0xffffffff


	//   ....[12]....
        /*007c*/ 	.word	0xffffffff


	//   ....[13]....
        /*0080*/ 	.word	0xffffffff


	//   ....[14]....
        /*0084*/ 	.word	0xffffffff


	//   ....[15]....
        /*0088*/ 	.word	0xffffffff


	//   ....[16]....
        /*008c*/ 	.word	0xffffffff


	//   ....[17]....
        /*0090*/ 	.word	0xffffffff


	//----- nvinfo : EIATTR_COOP_GROUP_INSTR_OFFSETS
	.align		4
.L_31:
        /*0094*/ 	.byte	0x04, 0x28
        /*0096*/ 	.short	(.L_33 - .L_32)


	//   ....[0]....
.L_32:
        /*0098*/ 	.word	0x00000050


	//   ....[1]....
        /*009c*/ 	.word	0x00000080


	//   ....[2]....
        /*00a0*/ 	.word	0x000001b0


	//   ....[3]....
        /*00a4*/ 	.word	0x00000370


	//   ....[4]....
        /*00a8*/ 	.word	0x00000530


	//   ....[5]....
        /*00ac*/ 	.word	0x00000690


	//   ....[6]....
        /*00b0*/ 	.word	0x00001270


	//   ....[7]....
        /*00b4*/ 	.word	0x00001290


	//   ....[8]....
        /*00b8*/ 	.word	0x00001ad0


	//   ....[9]....
        /*00bc*/ 	.word	0x00001be0


	//   ....[10]....
        /*00c0*/ 	.word	0x000037c0


	//   ....[11]....
        /*00c4*/ 	.word	0x000037f0


	//   ....[12]....
        /*00c8*/ 	.word	0x00003f70


	//   ....[13]....
        /*00cc*/ 	.word	0x00004090


	//   ....[14]....
        /*00d0*/ 	.word	0x00005c10


	//   ....[15]....
        /*00d4*/ 	.word	0x00005c40


	//   ....[16]....
        /*00d8*/ 	.word	0x00005c90


	//   ....[17]....
        /*00dc*/ 	.word	0x00005ca0


	//----- nvinfo : EIATTR_REG_RECONFIG
	.align		4
.L_33:
        /*00e0*/ 	.byte	0x01, 0x54
	.zero		2


	//----- nvinfo : EIATTR_SYSCALL_OFFSETS
	.align		4
        /*00e4*/ 	.byte	0x04, 0x46
        /*00e6*/ 	.short	(.L_35 - .L_34)


	//   ....[0]....
.L_34:
        /*00e8*/ 	.word	0x00006680


	//   ....[1]....
        /*00ec*/ 	.word	0x000067e0


	//----- nvinfo : EIATTR_MBARRIER_INSTR_OFFSETS
	.align		4
.L_35:
        /*00f0*/ 	.byte	0x04, 0x39
        /*00f2*/ 	.short	(.L_37 - .L_36)


	//   ....[0]....
.L_36:
        /*00f4*/ 	.word	0x00000320
        /*00f8*/ 	.word	0x000000ff
        /*00fc*/ 	.word	0x00018050
        /*0100*/ 	.short	0x0100
        /*0102*/ 	.byte	0x0b
	.zero		1


	//   ....[1]....
        /*0104*/ 	.word	0x00000330
        /*0108*/ 	.word	0x000000ff
        /*010c*/ 	.word	0x00018060
        /*0110*/ 	.short	0x0100
        /*0112*/ 	.byte	0x0b
	.zero		1


	//   ....[2]....
        /*0114*/ 	.word	0x00000340
        /*0118*/ 	.word	0x000000ff
        /*011c*/ 	.word	0x00018058
        /*0120*/ 	.short	0x0100
        /*0122*/ 	.byte	0x0b
	.zero		1


	//   ....[3]....
        /*0124*/ 	.word	0x00000350
        /*0128*/ 	.word	0x000000ff
        /*012c*/ 	.word	0x00018068
        /*0130*/ 	.short	0x0100
        /*0132*/ 	.byte	0x0b
	.zero		1


	//   ....[4]....
        /*0134*/ 	.word	0x00000480
        /*0138*/ 	.word	0x000000ff
        /*013c*/ 	.word	0x00018000
        /*0140*/ 	.short	0x0100
        /*0142*/ 	.byte	0x0b
	.zero		1


	//   ....[5]....
        /*0144*/ 	.word	0x00000490
        /*0148*/ 	.word	0x000000ff
        /*014c*/ 	.word	0x00018028
        /*0150*/ 	.short	0x0100
        /*0152*/ 	.byte	0x0b
	.zero		1


	//   ....[6]....
        /*0154*/ 	.word	0x000004a0
        /*0158*/ 	.word	0x000000ff
        /*015c*/ 	.word	0x00018008
        /*0160*/ 	.short	0x0100
        /*0162*/ 	.byte	0x0b
	.zero		1


	//   ....[7]....
        /*0164*/ 	.word	0x000004b0
        /*0168*/ 	.word	0x000000ff
        /*016c*/ 	.word	0x00018030
        /*0170*/ 	.short	0x0100
        /*0172*/ 	.byte	0x0b
	.zero		1


	//   ....[8]....
        /*0174*/ 	.word	0x000004c0
        /*0178*/ 	.word	0x000000ff
        /*017c*/ 	.word	0x00018010
        /*0180*/ 	.short	0x0100
        /*0182*/ 	.byte	0x0b
	.zero		1


	//   ....[9]....
        /*0184*/ 	.word	0x000004d0
        /*0188*/ 	.word	0x000000ff
        /*018c*/ 	.word	0x00018038
        /*0190*/ 	.short	0x0100
        /*0192*/ 	.byte	0x0b
	.zero		1


	//   ....[10]....
        /*0194*/ 	.word	0x000004e0
        /*0198*/ 	.word	0x000000ff
        /*019c*/ 	.word	0x00018018
        /*01a0*/ 	.short	0x0100
        /*01a2*/ 	.byte	0x0b
	.zero		1


	//   ....[11]....
        /*01a4*/ 	.word	0x000004f0
        /*01a8*/ 	.word	0x000000ff
        /*01ac*/ 	.word	0x00018040
        /*01b0*/ 	.short	0x0100
        /*01b2*/ 	.byte	0x0b
	.zero		1


	//   ....[12]....
        /*01b4*/ 	.word	0x00000500
        /*01b8*/ 	.word	0x000000ff
        /*01bc*/ 	.word	0x00018020
        /*01c0*/ 	.short	0x0100
        /*01c2*/ 	.byte	0x0b
	.zero		1


	//   ....[13]....
        /*01c4*/ 	.word	0x00000510
        /*01c8*/ 	.word	0x000000ff
        /*01cc*/ 	.word	0x00018048
        /*01d0*/ 	.short	0x0100
        /*01d2*/ 	.byte	0x0b
	.zero		1


	//   ....[14]....
        /*01d4*/ 	.word	0x00000640
        /*01d8*/ 	.word	0x000000ff
        /*01dc*/ 	.word	0x00018070
        /*01e0*/ 	.short	0x0100
        /*01e2*/ 	.byte	0x0b
	.zero		1


	//   ....[15]....
        /*01e4*/ 	.word	0x00000650
        /*01e8*/ 	.word	0x000000ff
        /*01ec*/ 	.word	0x00018080
        /*01f0*/ 	.short	0x0100
        /*01f2*/ 	.byte	0x0b
	.zero		1


	//   ....[16]....
        /*01f4*/ 	.word	0x00000660
        /*01f8*/ 	.word	0x000000ff
        /*01fc*/ 	.word	0x00018078
        /*0200*/ 	.short	0x0100
        /*0202*/ 	.byte	0x0b
	.zero		1


	//   ....[17]....
        /*0204*/ 	.word	0x00000670
        /*0208*/ 	.word	0x000000ff
        /*020c*/ 	.word	0x00018088
        /*0210*/ 	.short	0x0100
        /*0212*/ 	.byte	0x0b
	.zero		1


	//   ....[18]....
        /*0214*/ 	.word	0x000007b0
        /*0218*/ 	.word	0x000000ff
        /*021c*/ 	.word	0x00018090
        /*0220*/ 	.short	0x0100
        /*0222*/ 	.byte	0x08
	.zero		1


	//   ....[19]....
        /*0224*/ 	.word	0x000007c0
        /*0228*/ 	.word	0x000000ff
        /*022c*/ 	.word	0x00018098
        /*0230*/ 	.short	0x0100
        /*0232*/ 	.byte	0x08
	.zero		1


	//   ....[20]....
        /*0234*/ 	.word	0x000007d0
        /*0238*/ 	.word	0x000000ff
        /*023c*/ 	.word	0x000180a0
        /*0240*/ 	.short	0x0100
        /*0242*/ 	.byte	0x08
	.zero		1


	//   ....[21]....
        /*0244*/ 	.word	0x000007e0
        /*0248*/ 	.word	0x000000ff
        /*024c*/ 	.word	0x000180a8
        /*0250*/ 	.short	0x0100
        /*0252*/ 	.byte	0x08
	.zero		1


	//   ....[22]....
        /*0254*/ 	.word	0x000008e0
        /*0258*/ 	.word	0x000000ff
        /*025c*/ 	.word	0x000180c0
        /*0260*/ 	.short	0x0100
        /*0262*/ 	.byte	0x0b
	.zero		1


	//   ....[23]....
        /*0264*/ 	.word	0x000008f0
        /*0268*/ 	.word	0x000000ff
        /*026c*/ 	.word	0x000180d0
        /*0270*/ 	.short	0x0100
        /*0272*/ 	.byte	0x0b
	.zero		1


	//   ....[24]....
        /*0274*/ 	.word	0x00000900
        /*0278*/ 	.word	0x000000ff
        /*027c*/ 	.word	0x000180c8
        /*0280*/ 	.short	0x0100
        /*0282*/ 	.byte	0x0b
	.zero		1


	//   ....[25]....
        /*0284*/ 	.word	0x00000910
        /*0288*/ 	.word	0x000000ff
        /*028c*/ 	.word	0x000180d8
        /*0290*/ 	.short	0x0100
        /*0292*/ 	.byte	0x0b
	.zero		1


	//   ....[26]....
        /*0294*/ 	.word	0x00000d10
        /*0298*/ 	.word	0x000000ff
        /*029c*/ 	.word	0x00018050
        /*02a0*/ 	.short	0x010a
        /*02a2*/ 	.byte	0x07
	.zero		1


	//   ....[27]....
        /*02a4*/ 	.word	0x00000d60
        /*02a8*/ 	.word	0x000000ff
        /*02ac*/ 	.word	0x00018000
        /*02b0*/ 	.short	0x010a
        /*02b2*/ 	.byte	0x24
	.zero		1


	//   ....[28]....
        /*02b4*/ 	.word	0x00000df0
        /*02b8*/ 	.word	0x000000ff
        /*02bc*/ 	.word	0x00000000
        /*02c0*/ 	.short	0x010a
        /*02c2*/ 	.byte	0x0a
	.zero		1


	//   ....[29]....
        /*02c4*/ 	.word	0x00002d30
        /*02c8*/ 	.word	0x0000000c
        /*02cc*/ 	.word	0x00000000
        /*02d0*/ 	.short	0x0101
        /*02d2*/ 	.byte	0x17
	.zero		1


	//   ....[30]....
        /*02d4*/ 	.word	0x00002f50
        /*02d8*/ 	.word	0x000000ff
        /*02dc*/ 	.word	0x00018008
        /*02e0*/ 	.short	0x010a
        /*02e2*/ 	.byte	0x24
	.zero		1


	//   ....[31]....
        /*02e4*/ 	.word	0x00003260
        /*02e8*/ 	.word	0x000000ff
        /*02ec*/ 	.word	0x00000000
        /*02f0*/ 	.short	0x0101
        /*02f2*/ 	.byte	0x07
	.zero		1


	//   ....[32]....
        /*02f4*/ 	.word	0x000033a0
        /*02f8*/ 	.word	0x000000ff
        /*02fc*/ 	.word	0x00018000
        /*0300*/ 	.short	0x010a
        /*0302*/ 	.byte	0x06
	.zero		1


	//   ....[33]....
        /*0304*/ 	.word	0x00005330
        /*0308*/ 	.word	0x000000ff
        /*030c*/ 	.word	0x00018000
        /*0310*/ 	.short	0x010a
        /*0312*/ 	.byte	0x06
	.zero		1


	//   ....[34]....
        /*0314*/ 	.word	0x00005760
        /*0318*/ 	.word	0x000000ff
        /*031c*/ 	.word	0x00018000
        /*0320*/ 	.short	0x010a
        /*0322*/ 	.byte	0x06
	.zero		1


	//   ....[35]....
        /*0324*/ 	.word	0x00005a60
        /*0328*/ 	.word	0x000000ff
        /*032c*/ 	.word	0x00000000
        /*0330*/ 	.short	0x0101
        /*0332*/ 	.byte	0x06
	.zero		1


	//   ....[36]....
        /*0334*/ 	.word	0x00005b10
        /*0338*/ 	.word	0x000000ff
        /*033c*/ 	.word	0x00000000
        /*0340*/ 	.short	0x0101
        /*0342*/ 	.byte	0x06
	.zero		1


	//   ....[37]....
        /*0344*/ 	.word	0x000061b0
        /*0348*/ 	.word	0x000000ff
        /*034c*/ 	.word	0x00018098
        /*0350*/ 	.short	0x010a
        /*0352*/ 	.byte	0x04
	.zero		1


	//   ....[38]....
        /*0354*/ 	.word	0x00006fc0
        /*0358*/ 	.word	0x00000000
        /*035c*/ 	.word	0x00018090
        /*0360*/ 	.short	0x0101
        /*0362*/ 	.byte	0x24
	.zero		1


	//   ....[39]....
        /*0364*/ 	.word	0x00007110
        /*0368*/ 	.word	0x00000003
        /*036c*/ 	.word	0x00018060
        /*0370*/ 	.short	0x010a
        /*0372*/ 	.byte	0x3f
	.zero		1


	//   ....[40]....
        /*0374*/ 	.word	0x00007370
        /*0378*/ 	.word	0x00000005
        /*037c*/ 	.word	0x00018028
        /*0380*/ 	.short	0x010a
        /*0382*/ 	.byte	0x3f
	.zero		1


	//   ....[41]....
        /*0384*/ 	.word	0x000075b0
        /*0388*/ 	.word	0x00000004
        /*038c*/ 	.word	0x00018060
        /*0390*/ 	.short	0x010a
        /*0392*/ 	.byte	0x3f
	.zero		1


	//   ....[42]....
        /*0394*/ 	.word	0x00007820
        /*0398*/ 	.word	0x00000003
        /*039c*/ 	.word	0x00018028
        /*03a0*/ 	.short	0x010a
        /*03a2*/ 	.byte	0x3f
	.zero		1


	//   ....[43]....
        /*03a4*/ 	.word	0x00007b50
        /*03a8*/ 	.word	0x00000006
        /*03ac*/ 	.word	0x00018028
        /*03b0*/ 	.short	0x010a
        /*03b2*/ 	.byte	0x3f
	.zero		1


	//   ....[44]....
        /*03b4*/ 	.word	0x00007dc0
        /*03b8*/ 	.word	0x00000006
        /*03bc*/ 	.word	0x00018028
        /*03c0*/ 	.short	0x010a
        /*03c2*/ 	.byte	0x3f
	.zero		1


	//   ....[45]....
        /*03c4*/ 	.word	0x00008020
        /*03c8*/ 	.word	0x00000003
        /*03cc*/ 	.word	0x00018050
        /*03d0*/ 	.short	0x010a
        /*03d2*/ 	.byte	0x3f
	.zero		1


	//   ....[46]....
        /*03d4*/ 	.word	0x00008080
        /*03d8*/ 	.word	0x00000003
        /*03dc*/ 	.word	0x00018000
        /*03e0*/ 	.short	0x010a
        /*03e2*/ 	.byte	0x3f
	.zero		1


	//   ....[47]....
        /*03e4*/ 	.word	0x000080e0
        /*03e8*/ 	.word	0x00000003
        /*03ec*/ 	.word	0x00000000
        /*03f0*/ 	.short	0x010a
        /*03f2*/ 	.byte	0x3f
	.zero		1


	//   ....[48]....
        /*03f4*/ 	.word	0x00008140
        /*03f8*/ 	.word	0x00000005
        /*03fc*/ 	.word	0x00018008
        /*0400*/ 	.short	0x010a
        /*0402*/ 	.byte	0x3f
	.zero		1


	//   ....[49]....
        /*0404*/ 	.word	0x000081a0
        /*0408*/ 	.word	0x00000004
        /*040c*/ 	.word	0x00018000
        /*0410*/ 	.short	0x010a
        /*0412*/ 	.byte	0x3f
	.zero		1


	//   ....[50]....
        /*0414*/ 	.word	0x00008200
        /*0418*/ 	.word	0x00000006
        /*041c*/ 	.word	0x00018000
        /*0420*/ 	.short	0x010a
        /*0422*/ 	.byte	0x3f
	.zero		1


	//   ....[51]....
        /*0424*/ 	.word	0x00008260
        /*0428*/ 	.word	0x00000003
        /*042c*/ 	.word	0x00018098
        /*0430*/ 	.short	0x010a
        /*0432*/ 	.byte	0x3f
	.zero		1


	//   ....[52]....
        /*0434*/ 	.word	0x000082b0
        /*0438*/ 	.word	0x00000003
        /*043c*/ 	.word	0x00018060
        /*0440*/ 	.short	0x010a
        /*0442*/ 	.byte	0x3f
	.zero		1


	//   ....[53]....
        /*0444*/ 	.word	0x00008300
        /*0448*/ 	.word	0x00000005
        /*044c*/ 	.word	0x00018028
        /*0450*/ 	.short	0x010a
        /*0452*/ 	.byte	0x3f
	.zero		1


	//   ....[54]....
        /*0454*/ 	.word	0x00008350
        /*0458*/ 	.word	0x00000004
        /*045c*/ 	.word	0x00018060
        /*0460*/ 	.short	0x010a
        /*0462*/ 	.byte	0x3f
	.zero		1


	//   ....[55]....
        /*0464*/ 	.word	0x000083a0
        /*0468*/ 	.word	0x00000003
        /*046c*/ 	.word	0x00018028
        /*0470*/ 	.short	0x010a
        /*0472*/ 	.byte	0x3f
	.zero		1


	//   ....[56]....
        /*0474*/ 	.word	0x000083f0
        /*0478*/ 	.word	0x00000006
        /*047c*/ 	.word	0x00018028
        /*0480*/ 	.short	0x010a
        /*0482*/ 	.byte	0x3f
	.zero		1


	//   ....[57]....
        /*0484*/ 	.word	0x00008440
        /*0488*/ 	.word	0x00000006
        /*048c*/ 	.word	0x00018028
        /*0490*/ 	.short	0x010a
        /*0492*/ 	.byte	0x3f
	.zero		1


	//----- nvinfo : EIATTR_NUM_MBARRIERS
	.align		4
.L_37:
        /*0494*/ 	.byte	0x03, 0x38
        /*0496*/ 	.short	0x001a


	//----- nvinfo : EIATTR_EXIT_INSTR_OFFSETS
	.align		4
        /*0498*/ 	.byte	0x04, 0x1c
        /*049a*/ 	.short	(.L_39 - .L_38)


	//   ....[0]....
.L_38:
        /*049c*/ 	.word	0x000009b0


	//   ....[1]....
        /*04a0*/ 	.word	0x00006fd0


	//   ....[2]....
        /*04a4*/ 	.word	0x00007010


	//   ....[3]....
        /*04a8*/ 	.word	0x00007a20


	//   ....[4]....
        /*04ac*/ 	.word	0x00008000


	//----- nvinfo : EIATTR_MAX_THREADS
	.align		4
.L_39:
        /*04b0*/ 	.byte	0x04, 0x05
        /*04b2*/ 	.short	(.L_41 - .L_40)
.L_40:
        /*04b4*/ 	.word	0x00000180
        /*04b8*/ 	.word	0x00000001
        /*04bc*/ 	.word	0x00000001


	//----- nvinfo : EIATTR_CRS_STACK_SIZE
	.align		4
.L_41:
        /*04c0*/ 	.byte	0x04, 0x1e
        /*04c2*/ 	.short	(.L_43 - .L_42)
.L_42:
        /*04c4*/ 	.word	0x00000000


	//----- nvinfo : EIATTR_CBANK_PARAM_SIZE
	.align		4
.L_43:
        /*04c8*/ 	.byte	0x03, 0x19
        /*04ca*/ 	.short	0x0870


	//----- nvinfo : EIATTR_PARAM_CBANK
	.align		4
        /*04cc*/ 	.byte	0x04, 0x0a
        /*04ce*/ 	.short	(.L_45 - .L_44)
	.align		4
.L_44:
        /*04d0*/ 	.word	index@(.nv.constant0._ZN7cutlass13device_kernelINS_4fmha6kernel28FmhaKernelTmaWarpSpecializedINS1_10collective30FmhaMainloopTmaWarpSpecializedINS_10bfloat16_tEffN4cute5tupleIJNS7_1CILi128EEESA_NS9_ILi64EEEEEENS8_IJiNS9_ILi1EEENS8_IJiiEEEEEESF_SF_NS4_13DefaultFusionEJEEENS4_15FmhaFwdEpilogueIS6_fNS8_IJSB_SB_SA_EEEEENS2_23IndividualTileSchedulerEJEEEEEvNT_6ParamsE)
        /*04d4*/ 	.short	0x0210
        /*04d6*/ 	.short	0x0870


	//----- nvinfo : EIATTR_SW_WAR
	.align		4
.L_45:
        /*04d8*/ 	.byte	0x04, 0x36
        /*04da*/ 	.short	(.L_47 - .L_46)
.L_46:
        /*04dc*/ 	.word	0x00000008
.L_47:


//--------------------- .nv.callgraph             --------------------------
	.section	.nv.callgraph,"",@"SHT_CUDA_CALLGRAPH"
	.align	4
	.sectionentsize	8
	.align		4
        /*0000*/ 	.word	0x00000000
	.align		4
        /*0004*/ 	.word	0xffffffff
	.align		4
        /*0008*/ 	.word	index@(_ZN7cutlass13device_kernelINS_4fmha6kernel28FmhaKernelTmaWarpSpecializedINS1_10collective30FmhaMainloopTmaWarpSpecializedINS_10bfloat16_tEffN4cute5tupleIJNS7_1CILi128EEESA_NS9_ILi64EEEEEENS8_IJiNS9_ILi1EEENS8_IJiiEEEEEESF_SF_NS4_13DefaultFusionEJEEENS4_15FmhaFwdEpilogueIS6_fNS8_IJSB_SB_SA_EEEEENS2_23IndividualTileSchedulerEJEEEEEvNT_6ParamsE)
	.align		4
        /*000c*/ 	.word	index@(__assertfail)
	.align		4
        /*0010*/ 	.word	0x00000000
	.align		4
        /*0014*/ 	.word	0xfffffffe
	.align		4
        /*0018*/ 	.word	0x00000000
	.align		4
        /*001c*/ 	.word	0xfffffffd
	.align		4
        /*0020*/ 	.word	0x00000000
	.align		4
        /*0024*/ 	.word	0xfffffffc


//--------------------- .nv.constant4             --------------------------
	.section	.nv.constant4,"a",@progbits
	.align	8
	.align		8
.nv.constant4:
        /*0000*/ 	.dword	__assertfail
	.align		8
        /*0008*/ 	.dword	__unnamed_1
	.align		8
        /*0010*/ 	.dword	_ZN39_INTERNAL_b7740427_4_k_cu_38ce7337_29084cuda3std3__45__cpo5beginE
	.align		8
        /*0018*/ 	.dword	_ZN39_INTERNAL_b7740427_4_k_cu_38ce7337_29084cuda3std3__45__cpo3endE
	.align		8
        /*0020*/ 	.dword	_ZN39_INTERNAL_b7740427_4_k_cu_38ce7337_29084cuda3std3__45__cpo6cbeginE
	.align		8
        /*0028*/ 	.dword	_ZN39_INTERNAL_b7740427_4_k_cu_38ce7337_29084cuda3std3__45__cpo4cendE
	.align		8
        /*0030*/ 	.dword	_ZN39_INTERNAL_b7740427_4_k_cu_38ce7337_29084cuda3std3__441_GLOBAL__N__b7740427_4_k_cu_38ce7337_29086ignoreE
	.align		8
        /*0038*/ 	.dword	_ZN39_INTERNAL_b7740427_4_k_cu_38ce7337_29084cuda3std3__419piecewise_constructE
	.align		8
        /*0040*/ 	.dword	_ZN39_INTERNAL_b7740427_4_k_cu_38ce7337_29084cuda3std3__48in_placeE
	.align		8
        /*0048*/ 	.dword	_ZN39_INTERNAL_b7740427_4_k_cu_38ce7337_29084cuda3std6ranges3__45__cpo4swapE
	.align		8
        /*0050*/ 	.dword	_ZN39_INTERNAL_b7740427_4_k_cu_38ce7337_29084cuda3std6ranges3__45__cpo9iter_moveE
	.align		8
        /*0058*/ 	.dword	_ZN39_INTERNAL_b7740427_4_k_cu_38ce7337_29084cute7productE
	.align		8
        /*0060*/ 	.dword	_ZN39_INTERNAL_b7740427_4_k_cu_38ce7337_29084cute1_E
	.align		8
        /*0068*/ 	.dword	$str$24
	.align		8
        /*0070*/ 	.dword	$str$25


//--------------------- .text._ZN7cutlass13device_kernelINS_4fmha6kernel28FmhaKernelTmaWarpSpecializedINS1_10collective30FmhaMainloopTmaWarpSpecializedINS_10bfloat16_tEffN4cute5tupleIJNS7_1CILi128EEESA_NS9_ILi64EEEEEENS8_IJiNS9_ILi1EEENS8_IJiiEEEEEESF_SF_NS4_13DefaultFusionEJEEENS4_15FmhaFwdEpilogueIS6_fNS8_IJSB_SB_SA_EEEEENS2_23IndividualTileSchedulerEJEEEEEvNT_6ParamsE --------------------------
	.section	.text._ZN7cutlass13device_kernelINS_4fmha6kernel28FmhaKernelTmaWarpSpecializedINS1_10collective30FmhaMainloopTmaWarpSpecializedINS_10bfloat16_tEffN4cute5tupleIJNS7_1CILi128EEESA_NS9_ILi64EEEEEENS8_IJiNS9_ILi1EEENS8_IJiiEEEEEESF_SF_NS4_13DefaultFusionEJEEENS4_15FmhaFwdEpilogueIS6_fNS8_IJSB_SB_SA_EEEEENS2_23IndividualTileSchedulerEJEEEEEvNT_6ParamsE,"ax",@progbits
	.align	128
.text._ZN7cutlass13device_kernelINS_4fmha6kernel28FmhaKernelTmaWarpSpecializedINS1_10collective30FmhaMainloopTmaWarpSpecializedINS_10bfloat16_tEffN4cute5tupleIJNS7_1CILi128EEESA_NS9_ILi64EEEEEENS8_IJiNS9_ILi1EEENS8_IJiiEEEEEESF_SF_NS4_13DefaultFusionEJEEENS4_15FmhaFwdEpilogueIS6_fNS8_IJSB_SB_SA_EEEEENS2_23IndividualTileSchedulerEJEEEEEvNT_6ParamsE:
        .type           _ZN7cutlass13device_kernelINS_4fmha6kernel28FmhaKernelTmaWarpSpecializedINS1_10collective30FmhaMainloopTmaWarpSpecializedINS_10bfloat16_tEffN4cute5tupleIJNS7_1CILi128EEESA_NS9_ILi64EEEEEENS8_IJiNS9_ILi1EEENS8_IJiiEEEEEESF_SF_NS4_13DefaultFusionEJEEENS4_15FmhaFwdEpilogueIS6_fNS8_IJSB_SB_SA_EEEEENS2_23IndividualTileSchedulerEJEEEEEvNT_6ParamsE,@function
        .size           _ZN7cutlass13device_kernelINS_4fmha6kernel28FmhaKernelTmaWarpSpecializedINS1_10collective30FmhaMainloopTmaWarpSpecializedINS_10bfloat16_tEffN4cute5tupleIJNS7_1CILi128EEESA_NS9_ILi64EEEEEENS8_IJiNS9_ILi1EEENS8_IJiiEEEEEESF_SF_NS4_13DefaultFusionEJEEENS4_15FmhaFwdEpilogueIS6_fNS8_IJSB_SB_SA_EEEEENS2_23IndividualTileSchedulerEJEEEEEvNT_6ParamsE,(.L_x_106 - _ZN7cutlass13device_kernelINS_4fmha6kernel28FmhaKernelTmaWarpSpecializedINS1_10collective30FmhaMainloopTmaWarpSpecializedINS_10bfloat16_tEffN4cute5tupleIJNS7_1CILi128EEESA_NS9_ILi64EEEEEENS8_IJiNS9_ILi1EEENS8_IJiiEEEEEESF_SF_NS4_13DefaultFusionEJEEENS4_15FmhaFwdEpilogueIS6_fNS8_IJSB_SB_SA_EEEEENS2_23IndividualTileSchedulerEJEEEEEvNT_6ParamsE)
        .other          _ZN7cutlass13device_kernelINS_4fmha6kernel28FmhaKernelTmaWarpSpecializedINS1_10collective30FmhaMainloopTmaWarpSpecializedINS_10bfloat16_tEffN4cute5tupleIJNS7_1CILi128EEESA_NS9_ILi64EEEEEENS8_IJiNS9_ILi1EEENS8_IJiiEEEEEESF_SF_NS4_13DefaultFusionEJEEENS4_15FmhaFwdEpilogueIS6_fNS8_IJSB_SB_SA_EEEEENS2_23IndividualTileSchedulerEJEEEEEvNT_6ParamsE,@"STO_CUDA_ENTRY STV_DEFAULT"
_ZN7cutlass13device_kernelINS_4fmha6kernel28FmhaKernelTmaWarpSpecializedINS1_10collective30FmhaMainloopTmaWarpSpecializedINS_10bfloat16_tEffN4cute5tupleIJNS7_1CILi128EEESA_NS9_ILi64EEEEEENS8_IJiNS9_ILi1EEENS8_IJiiEEEEEESF_SF_NS4_13DefaultFusionEJEEENS4_15FmhaFwdEpilogueIS6_fNS8_IJSB_SB_SA_EEEEENS2_23IndividualTileSchedulerEJEEEEEvNT_6ParamsE:
[----:B------:R-:W1:Y:S01]  /*0000*/  LDC R1, c[0x0][0x28] ;  /* 0x00000a00ff017b82 */ /* 0x000e620000000800 */
[----:B------:R-:W2:Y:S01]  /*0010*/  S2R R6, SR_TID.X ;  /* 0x0000000000067919 */ /* 0x000ea20000002100 */
[----:B------:R-:W-:Y:S01]  /*0020*/  ELECT P1, URZ, PT ;  /* 0x00000000003f782f */ /* 0x000fe20003820000 */
[----:B------:R-:W-:Y:S01]  /*0030*/  BSSY B0, `(.L_x_0) ;  /* 0x0000017000007945 */ /* 0x000fe20003800000 */
[----:B--2---:R-:W-:-:S05]  /*0040*/  SHF.R.U32.HI R0, RZ, 0x5, R6 ;  /* 0x00000005ff007819 */ /* 0x004fca0000011606 */
[----:B------:R-:W2:Y:S02]  /*0050*/  SHFL.IDX PT, R2, R0, RZ, 0x1f ;  /* 0x00001fff00027589 */ /* 0x000ea400000e0000 */
[----:B--2---:R-:W-:Y:S02]  /*0060*/  R2UR UR4, R2 ;  /* 0x00000000020472ca */ /* 0x004fe400000e0000 */
[----:B------:R-:W-:-:S06]  /*0070*/  SHF.R.U32.HI R2, RZ, 0x7, R6 ;  /* 0x00000007ff027819 */ /* 0x000fcc0000011606 */
[----:B------:R-:W2:Y:S05]  /*0080*/  SHFL.IDX PT, R2, R2, RZ, 0x1f ;  /* 0x00001fff02027589 */ /* 0x000eaa00000e0000 */
[----:B------:R-:W-:Y:S02]  /*0090*/  USHF.R.S32.HI UR5, URZ, 0x1f, UR4 ;  /* 0x0000001f3f057899 */ /* 0x000fe40008011404 */
[----:B------:R-:W-:Y:S02]  /*00a0*/  ISETP.NE.OR P0, PT, RZ, UR4, !P1 ;  /* 0x00000004ff007c0c */ /* 0x000fe4000cf05670 */
[----:B------:R-:W-:-:S04]  /*00b0*/  ULEA.HI UR5, UR5, UR4, URZ, 0x2 ;  /* 0x0000000405057291 */ /* 0x000fc8000f8f103f */
[----:B------:R-:W-:-:S04]  /*00c0*/  ULOP3.LUT UR5, UR5, 0xfffffffc, URZ, 0xc0, !UPT ;  /* 0xfffffffc05057892 */ /* 0x000fc8000f8ec03f */
[----:B------:R-:W-:-:S03]  /*00d0*/  UIADD3 UR7, UR4, -UR5, URZ ;  /* 0x8000000504077290 */ /* 0x000fc6000fffe03f */
[----:B-1----:R-:W-:Y:S09]  /*00e0*/  @P0 BRA `(.L_x_1) ;  /* 0x00000000002c0947 */ /* 0x002ff20003800000 */
[----:B------:R-:W-:Y:S02]  /*00f0*/  ULDC.64 UR4, c[0x0][0x198] ;  /* 0x0000660000047ab9 */ /* 0x000fe40000000a00 */
[----:B------:R-:W-:Y:S02]  /*0100*/  UIADD3 UR8, UP0, UR4, 0xf0, URZ ;  /* 0x000000f004087890 */ /* 0x000fe4000ff1e03f */
[----:B------:R-:W-:Y:S02]  /*0110*/  UIADD3 UR10, UP1, UR4, 0x1f0, URZ ;  /* 0x000001f0040a7890 */ /* 0x000fe4000ff3e03f */
[----:B------:R-:W-:Y:S02]  /*0120*/  UIADD3 UR4, UP2, UR4, 0x2f0, URZ ;  /* 0x000002f004047890 */ /* 0x000fe4000ff5e03f */
[----:B------:R-:W-:Y:S02]  /*0130*/  UIADD3.X UR9, URZ, UR5, URZ, UP0, !UPT ;  /* 0x000000053f097290 */ /* 0x000fe400087fe43f */
[----:B------:R-:W-:-:S02]  /*0140*/  UIADD3.X UR11, URZ, UR5, URZ, UP1, !UPT ;  /* 0x000000053f0b7290 */ /* 0x000fc40008ffe43f */
[----:B------:R-:W-:-:S05]  /*0150*/  UIADD3.X UR5, URZ, UR5, URZ, UP2, !UPT ;  /* 0x000000053f057290 */ /* 0x000fca00097fe43f */
[----:B------:R1:W-:Y:S02]  /*0160*/  UTMACCTL.PF [UR8] ;  /* 0x00000000080079b9 */ /* 0x0003e40008040000 */
[----:B------:R1:W-:Y:S02]  /*0170*/  UTMACCTL.PF [UR10] ;  /* 0x000000000a0079b9 */ /* 0x0003e40008040000 */
[----:B------:R1:W-:Y:S02]  /*0180*/  UTMACCTL.PF [UR4] ;  /* 0x00000000040079b9 */ /* 0x0003e40008040000 */
[----:B-1----:R-:W-:Y:S01]  /*0190*/  NOP ;  /* 0x0000000000007918 */ /* 0x002fe20000000000 */
.L_x_1:
[----:B------:R-:W-:Y:S05]  /*01a0*/  BSYNC B0 ;  /* 0x0000000000007941 */ /* 0x000fea0003800000 */
.L_x_0:
[----:B------:R-:W1:Y:S01]  /*01b0*/  SHFL.IDX PT, R3, R0, RZ, 0x1f ;  /* 0x00001fff00037589 */ /* 0x000e6200000e0000 */
[----:B--2---:R-:W-:Y:S01]  /*01c0*/  R2UR UR37, R2 ;  /* 0x00000000022572ca */ /* 0x004fe200000e0000 */
[----:B------:R-:W-:-:S12]  /*01d0*/  UISETP.NE.AND UP0, UPT, UR7, 0x1, UPT ;  /* 0x000000010700788c */ /* 0x000fd8000bf05270 */
[----:B------:R-:W-:Y:S02]  /*01e0*/  UIADD3 UR10, UR37, -0x1, URZ ;  /* 0xffffffff250a7890 */ /* 0x000fe4000fffe03f */
[----:B------:R-:W-:Y:S02]  /*01f0*/  UISETP.EQ.AND UP0, UPT, UR37, URZ, !UP0 ;  /* 0x0000003f2500728c */ /* 0x000fe4000c702270 */
[----:B------:R-:W-:Y:S02]  /*0200*/  UISETP.GE.U32.AND UP1, UPT, UR10, 0x4, UPT ;  /* 0x000000040a00788c */ /* 0x000fe4000bf26070 */
[----:B------:R-:W-:Y:S01]  /*0210*/  USEL UR6, URZ, 0x1, !UP0 ;  /* 0x000000013f067887 */ /* 0x000fe2000c000000 */
[----:B-1----:R-:W-:-:S03]  /*0220*/  ISETP.NE.AND P0, PT, R3, RZ, PT ;  /* 0x000000ff0300720c */ /* 0x002fc60003f05270 */
[----:B------:R-:W-:-:S10]  /*0230*/  USEL UR6, UR6, 0x2, UP1 ;  /* 0x0000000206067887 */ /* 0x000fd40008800000 */
[----:B------:R-:W-:Y:S05]  /*0240*/  @P0 BRA `(.L_x_2) ;  /* 0x0000000000480947 */ /* 0x000fea0003800000 */
[----:B------:R-:W1:Y:S01]  /*0250*/  S2UR UR11, SR_CgaCtaId ;  /* 0x00000000000b79c3 */ /* 0x000e620000008800 */
[----:B------:R-:W-:Y:S01]  /*0260*/  UMOV UR4, 0x400 ;  /* 0x0000040000047882 */ /* 0x000fe20000000000 */
[----:B------:R-:W-:Y:S01]  /*0270*/  UMOV UR5, 0x1 ;  /* 0x0000000100057882 */ /* 0x000fe20000000000 */
[----:B------:R-:W-:Y:S01]  /*0280*/  UMOV UR8, 0x80 ;  /* 0x0000008000087882 */ /* 0x000fe20000000000 */
[----:B------:R-:W-:Y:S01]  /*0290*/  ELECT P0, URZ, PT ;  /* 0x00000000003f782f */ /* 0x000fe20003800000 */
[----:B------:R-:W-:-:S04]  /*02a0*/  UIADD3 UR8, -UR8, 0x100000, URZ ;  /* 0x0010000008087890 */ /* 0x000fc8000fffe13f */
[----:B------:R-:W-:Y:S02]  /*02b0*/  USHF.L.U32 UR9, UR8, 0xb, URZ ;  /* 0x0000000b08097899 */ /* 0x000fe4000800063f */
[----:B------:R-:W-:Y:S02]  /*02c0*/  USHF.L.U32 UR8, UR8, 0x1, URZ ;  /* 0x0000000108087899 */ /* 0x000fe4000800063f */
[----:B-1----:R-:W-:Y:S02]  /*02d0*/  ULEA UR11, UR11, UR4, 0x18 ;  /* 0x000000040b0b7291 */ /* 0x002fe4000f8ec03f */
[----:B------:R-:W-:-:S04]  /*02e0*/  UIADD3 UR4, -UR5, 0x100000, URZ ;  /* 0x0010000005047890 */ /* 0x000fc8000fffe13f */
[----:B------:R-:W-:Y:S02]  /*02f0*/  USHF.L.U32 UR5, UR4, 0xb, URZ ;  /* 0x0000000b04057899 */ /* 0x000fe4000800063f */
[----:B------:R-:W-:Y:S01]  /*0300*/  USHF.L.U32 UR4, UR4, 0x1, URZ ;  /* 0x0000000104047899 */ /* 0x000fe2000800063f */
[----:B------:R-:W1:Y:S11]  /*0310*/  FENCE.VIEW.ASYNC.S ;  /* 0x00000000000073c6 */ /* 0x000e760000000000 */
[----:B-1----:R1:W2:Y:S01]  /*0320*/  SYNCS.EXCH.64 URZ, [UR11+0x18050], UR4 ;  /* 0x018050040b3f75b2 */ /* 0x0022a20008000100 */
[----:B------:R1:W3:Y:S01]  /*0330*/  SYNCS.EXCH.64 URZ, [UR11+0x18060], UR8 ;  /* 0x018060080b3f75b2 */ /* 0x0002e20008000100 */
[----:B------:R1:W4:Y:S01]  /*0340*/  SYNCS.EXCH.64 URZ, [UR11+0x18058], UR4 ;  /* 0x018058040b3f75b2 */ /* 0x0003220008000100 */
[----:B------:R1:W1:Y:S01]  /*0350*/  SYNCS.EXCH.64 URZ, [UR11+0x18068], UR8 ;  /* 0x018068080b3f75b2 */ /* 0x0002620008000100 */
[----:B------:R-:W-:Y:S01]  /*0360*/  NOP ;  /* 0x0000000000007918 */ /* 0x000fe20000000000 */
.L_x_2:
[----:B------:R-:W5:Y:S01]  /*0370*/  SHFL.IDX PT, R2, R0, RZ, 0x1f ;  /* 0x00001fff00027589 */ /* 0x000f6200000e0000 */
[----:B------:R-:W-:Y:S01]  /*0380*/  NOP ;  /* 0x0000000000007918 */ /* 0x000fe20000000000 */
[----:B-----5:R-:W-:-:S13]  /*0390*/  ISETP.NE.AND P0, PT, R2, RZ, PT ;  /* 0x000000ff0200720c */ /* 0x020fda0003f05270 */
[----:B------:R-:W-:Y:S05]  /*03a0*/  @P0 BRA `(.L_x_3) ;  /* 0x0000000000600947 */ /* 0x000fea0003800000 */
[----:B-1----:R-:W1:Y:S01]  /*03b0*/  S2UR UR5, SR_CgaCtaId ;  /* 0x00000000000579c3 */ /* 0x002e620000008800 */
[----:B------:R-:W-:Y:S01]  /*03c0*/  UMOV UR4, 0x400 ;  /* 0x0000040000047882 */ /* 0x000fe20000000000 */
[----:B------:R-:W-:Y:S01]  /*03d0*/  UMOV UR8, 0x1 ;  /* 0x0000000100087882 */ /* 0x000fe20000000000 */
[----:B------:R-:W-:Y:S01]  /*03e0*/  UMOV UR12, 0x100 ;  /* 0x00000100000c7882 */ /* 0x000fe20000000000 */
[----:B------:R-:W-:-:S04]  /*03f0*/  UIADD3 UR8, -UR8, 0x100000, URZ ;  /* 0x0010000008087890 */ /* 0x000fc8000fffe13f */
[----:B------:R-:W-:Y:S02]  /*0400*/  USHF.L.U32 UR9, UR8, 0xb, URZ ;  /* 0x0000000b08097899 */ /* 0x000fe4000800063f */
[----:B------:R-:W-:Y:S01]  /*0410*/  USHF.L.U32 UR8, UR8, 0x1, URZ ;  /* 0x0000000108087899 */ /* 0x000fe2000800063f */
[----:B------:R-:W-:Y:S01]  /*0420*/  ELECT P0, URZ, PT ;  /* 0x00000000003f782f */ /* 0x000fe20003800000 */
[----:B-1----:R-:W-:Y:S02]  /*0430*/  ULEA UR11, UR5, UR4, 0x18 ;  /* 0x00000004050b7291 */ /* 0x002fe4000f8ec03f */
[----:B------:R-:W-:-:S04]  /*0440*/  UIADD3 UR4, -UR12, 0x100000, URZ ;  /* 0x001000000c047890 */ /* 0x000fc8000fffe13f */
[----:B------:R-:W-:Y:S02]  /*0450*/  USHF.L.U32 UR5, UR4, 0xb, URZ ;  /* 0x0000000b04057899 */ /* 0x000fe4000800063f */
[----:B------:R-:W-:Y:S01]  /*0460*/  USHF.L.U32 UR4, UR4, 0x1, URZ ;  /* 0x0000000104047899 */ /* 0x000fe2000800063f */
[----:B------:R-:W1:Y:S03]  /*0470*/  FENCE.VIEW.ASYNC.S ;  /* 0x00000000000073c6 */ /* 0x000e660000000000 */
[----:B-1----:R1:W1:Y:S08]  /*0480*/  SYNCS.EXCH.64 URZ, [UR11+0x18000], UR8 ;  /* 0x018000080b3f75b2 */ /* 0x0022700008000100 */
[----:B------:R1:W1:Y:S01]  /*0490*/  SYNCS.EXCH.64 URZ, [UR11+0x18028], UR4 ;  /* 0x018028040b3f75b2 */ /* 0x0002620008000100 */
        /* <DEDUP_REMOVED lines=8> */
[----:B------:R-:W-:Y:S01]  /*0520*/  NOP ;  /* 0x0000000000007918 */ /* 0x000fe20000000000 */
.L_x_3:
        /* <DEDUP_REMOVED lines=21> */
[----:B------:R-:W-:Y:S01]  /*0680*/  NOP ;  /* 0x0000000000007918 */ /* 0x000fe20000000000 */
.L_x_4:
[----:B------:R-:W5:Y:S01]  /*0690*/  SHFL.IDX PT, R2, R0, RZ, 0x1f ;  /* 0x00001fff00027589 */ /* 0x000f6200000e0000 */
[----:B------:R-:W-:Y:S01]  /*06a0*/  ELECT P0, URZ, PT ;  /* 0x00000000003f782f */ /* 0x000fe20003800000 */
[----:B------:R-:W-:Y:S01]  /*06b0*/  NOP ;  /* 0x0000000000007918 */ /* 0x000fe20000000000 */
[----:B-1----:R-:W-:Y:S02]  /*06c0*/  UMOV UR4, 0x80 ;  /* 0x0000008000047882 */ /* 0x002fe40000000000 */
[C---:B-----5:R-:W-:Y:S02]  /*06d0*/  ISETP.NE.OR P0, PT, R2.reuse, RZ, !P0 ;  /* 0x000000ff0200720c */ /* 0x060fe40004705670 */
[----:B------:R-:W-:-:S11]  /*06e0*/  ISETP.NE.AND P2, PT, R2, RZ, PT ;  /* 0x000000ff0200720c */ /* 0x000fd60003f45270 */
[----:B------:R-:W-:Y:S01]  /*06f0*/  VOTEU.ALL UP0, P0 ;  /* 0x00000000003f7886 */ /* 0x000fe20000000000 */
[----:B------:R-:W-:Y:S01]  /*0700*/  VOTEU.ALL UP1, P0 ;  /* 0x00000000003f7886 */ /* 0x000fe20000020000 */
[----:B------:R-:W-:Y:S01]  /*0710*/  VOTEU.ALL UP2, P0 ;  /* 0x00000000003f7886 */ /* 0x000fe20000040000 */
[----:B------:R-:W-:Y:S02]  /*0720*/  VOTEU.ALL UP3, P0 ;  /* 0x00000000003f7886 */ /* 0x000fe40000060000 */
[----:B------:R-:W1:Y:S01]  /*0730*/  @!UP0 S2UR UR9, SR_CgaCtaId ;  /* 0x00000000000989c3 */ /* 0x000e620000008800 */
[----:B------:R-:W-:Y:S01]  /*0740*/  @!UP0 UMOV UR8, 0x400 ;  /* 0x0000040000088882 */ /* 0x000fe20000000000 */
[----:B------:R-:W-:-:S04]  /*0750*/  @!UP0 UIADD3 UR4, -UR4, 0x100000, URZ ;  /* 0x0010000004048890 */ /* 0x000fc8000fffe13f */
[----:B------:R-:W-:Y:S02]  /*0760*/  @!UP0 USHF.L.U32 UR5, UR4, 0xb, URZ ;  /* 0x0000000b04058899 */ /* 0x000fe4000800063f */
[----:B------:R-:W-:Y:S02]  /*0770*/  @!UP0 USHF.L.U32 UR4, UR4, 0x1, URZ ;  /* 0x0000000104048899 */ /* 0x000fe4000800063f */
[----:B-1----:R-:W-:Y:S01]  /*0780*/  @!UP0 ULEA UR8, UR9, UR8, 0x18 ;  /* 0x0000000809088291 */ /* 0x002fe2000f8ec03f */
[----:B------:R-:W-:Y:S01]  /*0790*/  VOTEU.ALL UP0, P0 ;  /* 0x00000000003f7886 */ /* 0x000fe20000000000 */
[----:B------:R-:W1:Y:S10]  /*07a0*/  FENCE.VIEW.ASYNC.S ;  /* 0x00000000000073c6 */ /* 0x000e740000000000 */
[----:B-1----:R1:W1:Y:S01]  /*07b0*/  @!UP0 SYNCS.EXCH.64 URZ, [UR8+0x18090], UR4 ;  /* 0x01809004083f85b2 */ /* 0x0022620008000100 */
[----:B------:R1:W1:Y:S01]  /*07c0*/  @!UP1 SYNCS.EXCH.64 URZ, [UR8+0x18098], UR4 ;  /* 0x01809804083f95b2 */ /* 0x0002620008000100 */
[----:B------:R1:W1:Y:S01]  /*07d0*/  @!UP2 SYNCS.EXCH.64 URZ, [UR8+0x180a0], UR4 ;  /* 0x0180a004083fa5b2 */ /* 0x0002620008000100 */
[----:B------:R1:W1:Y:S01]  /*07e0*/  @!UP3 SYNCS.EXCH.64 URZ, [UR8+0x180a8], UR4 ;  /* 0x0180a804083fb5b2 */ /* 0x0002620008000100 */
[----:B------:R-:W-:Y:S01]  /*07f0*/  NOP ;  /* 0x0000000000007918 */ /* 0x000fe20000000000 */
[----:B------:R-:W-:Y:S05]  /*0800*/  @P2 BRA `(.L_x_5) ;  /* 0x0000000000482947 */ /* 0x000fea0003800000 */
[----:B-1----:R-:W1:Y:S01]  /*0810*/  S2UR UR5, SR_CgaCtaId ;  /* 0x00000000000579c3 */ /* 0x002e620000008800 */
[----:B------:R-:W-:Y:S01]  /*0820*/  UMOV UR4, 0x400 ;  /* 0x0000040000047882 */ /* 0x000fe20000000000 */
[----:B------:R-:W-:Y:S01]  /*0830*/  UMOV UR8, 0x20 ;  /* 0x0000002000087882 */ /* 0x000fe20000000000 */
[----:B------:R-:W-:Y:S01]  /*0840*/  UMOV UR9, 0x80 ;  /* 0x0000008000097882 */ /* 0x000fe20000000000 */
[----:B------:R-:W-:Y:S01]  /*0850*/  ELECT P0, URZ, PT ;  /* 0x00000000003f782f */ /* 0x000fe20003800000 */
[----:B-1----:R-:W-:Y:S02]  /*0860*/  ULEA UR11, UR5, UR4, 0x18 ;  /* 0x00000004050b7291 */ /* 0x002fe4000f8ec03f */
[----:B------:R-:W-:-:S04]  /*0870*/  UIADD3 UR4, -UR8, 0x100000, URZ ;  /* 0x0010000008047890 */ /* 0x000fc8000fffe13f */
[----:B------:R-:W-:Y:S02]  /*0880*/  USHF.L.U32 UR5, UR4, 0xb, URZ ;  /* 0x0000000b04057899 */ /* 0x000fe4000800063f */
[----:B------:R-:W-:Y:S02]  /*0890*/  USHF.L.U32 UR4, UR4, 0x1, URZ ;  /* 0x0000000104047899 */ /* 0x000fe4000800063f */
        /* <DEDUP_REMOVED lines=9> */
.L_x_5:
[----:B------:R-:W-:Y:S01]  /*0930*/  ISETP.NE.AND P0, PT, RZ, UR37, PT ;  /* 0x00000025ff007c0c */ /* 0x000fe2000bf05270 */
[----:B------:R-:W-:Y:S01]  /*0940*/  NOP ;  /* 0x0000000000007918 */ /* 0x000fe20000000000 */
[----:B------:R-:W-:Y:S01]  /*0950*/  MOV R0, UR7 ;  /* 0x0000000700007c02 */ /* 0x000fe20008000f00 */
[----:B-1234-:R-:W-:Y:S03]  /*0960*/  BAR.SYNC.DEFER_BLOCKING 0x0 ;  /* 0x0000000000007b1d */ /* 0x01efe60000010000 */
[----:B------:R-:W-:-:S07]  /*0970*/  ISETP.EQ.AND P2, PT, R0, 0x1, P1 ;  /* 0x000000010000780c */ /* 0x000fce0000f42270 */
[----:B------:R-:W-:Y:S06]  /*0980*/  @!P0 BRA `(.L_x_6) ;  /* 0x0000006400948947 */ /* 0x000fec0003800000 */
[----:B------:R-:W-:-:S06]  /*0990*/  UISETP.GT.U32.AND UP0, UPT, UR10, 0x3, UPT ;  /* 0x000000030a00788c */ /* 0x000fcc000bf04070 */
[----:B------:R-:W-:-:S13]  /*09a0*/  PLOP3.LUT P0, PT, PT, PT, UP0, 0x80, 0x0 ;  /* 0x000000000000781c */ /* 0x000fda0003f0f008 */
[----:B------:R-:W-:Y:S05]  /*09b0*/  @P0 EXIT ;  /* 0x000000000000094d */ /* 0x000fea0003800000 */
.L_x_7:
[----:B------:R-:W-:-:S08]  /*09c0*/  NOP ;  /* 0x0000000000007918 */ /* 0x000fd00000000000 */
[----:B------:R-:W1:Y:S02]  /*09d0*/  USETMAXREG.TRY_ALLOC.CTAPOOL UP0, 0xf0 ;  /* 0x000000f0000079c8 */ /* 0x000e640008000600 */
[----:B-1----:R-:W-:-:S13]  /*09e0*/  PLOP3.LUT P0, PT, PT, PT, UP0, 0x80, 0x0 ;  /* 0x000000000000781c */ /* 0x002fda0003f0f008 */
[----:B------:R-:W-:Y:S05]  /*09f0*/  @!P0 BRA `(.L_x_7) ;  /* 0xfffffffc00f08947 */ /* 0x000fea000383ffff */
[----:B------:R-:W-:Y:S01]  /*0a00*/  UISETP.NE.AND UP0, UPT, UR37, 0x1, UPT ;  /* 0x000000012500788c */ /* 0x000fe2000bf05270 */
[----:B------:R-:W1:Y:S01]  /*0a10*/  S2UR UR42, SR_CTAID.X ;  /* 0x00000000002a79c3 */ /* 0x000e620000002500 */
[----:B------:R-:W-:Y:S01]  /*0a20*/  UMOV UR4, URZ ;  /* 0x0000003f00047c82 */ /* 0x000fe20008000000 */
[----:B------:R-:W-:-:S03]  /*0a30*/  UMOV UR5, URZ ;  /* 0x0000003f00057c82 */ /* 0x000fc60008000000 */
[----:B------:R-:W-:-:S13]  /*0a40*/  PLOP3.LUT P0, PT, PT, PT, UP0, 0x80, 0x0 ;  /* 0x000000000000781c */ /* 0x000fda0003f0f008 */
[----:B------:R-:W-:Y:S05]  /*0a50*/  @!P0 BRA `(.L_x_8) ;  /* 0x00000000003c8947 */ /* 0x000fea0003800000 */
[----:B------:R-:W-:Y:S01]  /*0a60*/  UISETP.NE.AND UP0, UPT, UR37, 0x2, UPT ;  /* 0x000000022500788c */ /* 0x000fe2000bf05270 */
[----:B------:R-:W-:-:S05]  /*0a70*/  UMOV UR5, 0x1 ;  /* 0x0000000100057882 */ /* 0x000fca0000000000 */
[----:B------:R-:W-:-:S13]  /*0a80*/  PLOP3.LUT P1, PT, PT, PT, UP0, 0x80, 0x0 ;  /* 0x000000000000781c */ /* 0x000fda0003f2f008 */
[----:B------:R-:W-:Y:S05]  /*0a90*/  @!P1 BRA `(.L_x_8) ;  /* 0x00000000002c9947 */ /* 0x000fea0003800000 */
[----:B------:R-:W-:-:S06]  /*0aa0*/  UISETP.NE.AND UP0, UPT, UR37, 0x3, UPT ;  /* 0x000000032500788c */ /* 0x000fcc000bf05270 */
[----:B------:R-:W-:-:S13]  /*0ab0*/  PLOP3.LUT P1, PT, PT, PT, UP0, 0x80, 0x0 ;  /* 0x000000000000781c */ /* 0x000fda0003f2f008 */
[----:B------:R-:W-:Y:S05]  /*0ac0*/  @!P1 BRA `(.L_x_9) ;  /* 0x0000000000189947 */ /* 0x000fea0003800000 */
[----:B------:R-:W-:-:S11]  /*0ad0*/  UISETP.NE.AND UP0, UPT, UR37, 0x4, UPT ;  /* 0x000000042500788c */ /* 0x000fd6000bf05270 */
[----:B------:R-:W-:Y:S01]  /*0ae0*/  @!UP0 UMOV UR4, 0x1 ;  /* 0x0000000100048882 */ /* 0x000fe20000000000 */
[----:B------:R-:W-:Y:S01]  /*0af0*/  @!UP0 UMOV UR5, 0x1 ;  /* 0x0000000100058882 */ /* 0x000fe20000000000 */
[----:B------:R-:W-:Y:S01]  /*0b00*/  @UP0 UMOV UR4, URZ ;  /* 0x0000003f00040c82 */ /* 0x000fe20008000000 */
[----:B------:R-:W-:Y:S01]  /*0b10*/  @UP0 UMOV UR5, URZ ;  /* 0x0000003f00050c82 */ /* 0x000fe20008000000 */
[----:B------:R-:W-:Y:S05]  /*0b20*/  BRA `(.L_x_8) ;  /* 0x0000000000087947 */ /* 0x000fea0003800000 */
.L_x_9:
[----:B------:R-:W-:Y:S01]  /*0b30*/  UMOV UR4, 0x1 ;  /* 0x0000000100047882 */ /* 0x000fe20000000000 */
[----:B------:R-:W-:-:S05]  /*0b40*/  UMOV UR5, URZ ;  /* 0x0000003f00057c82 */ /* 0x000fca0008000000 */
.L_x_8:
[----:B------:R-:W-:Y:S05]  /*0b50*/  @!P0 BRA `(.L_x_10) ;  /* 0x00000000003c8947 */ /* 0x000fea0003800000 */
[----:B------:R-:W-:-:S06]  /*0b60*/  UISETP.NE.AND UP0, UPT, UR37, 0x2, UPT ;  /* 0x000000022500788c */ /* 0x000fcc000bf05270 */
[----:B------:R-:W-:-:S13]  /*0b70*/  PLOP3.LUT P0, PT, PT, PT, UP0, 0x80, 0x0 ;  /* 0x000000000000781c */ /* 0x000fda0003f0f008 */
[----:B------:R-:W-:Y:S05]  /*0b80*/  @!P0 BRA `(.L_x_11) ;  /* 0x0000000000288947 */ /* 0x000fea0003800000 */
[----:B------:R-:W-:-:S06]  /*0b90*/  UISETP.NE.AND UP0, UPT, UR37, 0x3, UPT ;  /* 0x000000032500788c */ /* 0x000fcc000bf05270 */
[----:B------:R-:W-:-:S13]  /*0ba0*/  PLOP3.LUT P0, PT, PT, PT, UP0, 0x80, 0x0 ;  /* 0x000000000000781c */ /* 0x000fda0003f0f008 */
[----:B------:R-:W-:Y:S05]  /*0bb0*/  @!P0 BRA `(.L_x_12) ;  /* 0x0000000000148947 */ /* 0x000fea0003800000 */
[----:B------:R-:W-:-:S06]  /*0bc0*/  UISETP.NE.AND UP0, UPT, UR37, 0x4, UPT ;  /* 0x000000042500788c */ /* 0x000fcc000bf05270 */
[----:B------:R-:W-:-:S13]  /*0bd0*/  PLOP3.LUT P0, PT, PT, PT, UP0, 0x80, 0x0 ;  /* 0x000000000000781c */ /* 0x000fda0003f0f008 */
[----:B------:R-:W-:Y:S05]  /*0be0*/  @P0 BRA `(.L_x_13) ;  /* 0x00000000001c0947 */ /* 0x000fea0003800000 */
[----:B-1----:R-:W-:Y:S01]  /*0bf0*/  ULEA UR42, UR42, 0x3, 0x1 ;  /* 0x000000032a2a7891 */ /* 0x002fe2000f8e083f */
[----:B------:R-:W-:Y:S11]  /*0c00*/  BRA `(.L_x_13) ;  /* 0x0000000000147947 */ /* 0x000ff60003800000 */
.L_x_12:
[----:B-1----:R-:W-:Y:S01]  /*0c10*/  ULEA UR42, UR42, 0x2, 0x1 ;  /* 0x000000022a2a7891 */ /* 0x002fe2000f8e083f */
[----:B------:R-:W-:Y:S11]  /*0c20*/  BRA `(.L_x_13) ;  /* 0x00000000000c7947 */ /* 0x000ff60003800000 */
.L_x_11:
[----:B-1----:R-:W-:Y:S01]  /*0c30*/  ULEA UR42, UR42, 0x1, 0x1 ;  /* 0x000000012a2a7891 */ /* 0x002fe2000f8e083f */
[----:B------:R-:W-:Y:S11]  /*0c40*/  BRA `(.L_x_13) ;  /* 0x0000000000047947 */ /* 0x000ff60003800000 */
.L_x_10:
[----:B-1----:R-:W-:-:S12]  /*0c50*/  USHF.L.U32 UR42, UR42, 0x1, URZ ;  /* 0x000000012a2a7899 */ /* 0x002fd8000800063f */
.L_x_13:
[----:B------:R-:W-:-:S04]  /*0c60*/  ULOP3.LUT UR7, UR6, 0x1, URZ, 0xfc, !UPT ;  /* 0x0000000106077892 */ /* 0x000fc8000f8efc3f */
[----:B------:R-:W-:-:S06]  /*0c70*/  UISETP.NE.AND UP0, UPT, UR7, 0x3, UPT ;  /* 0x000000030700788c */ /* 0x000fcc000bf05270 */
[----:B------:R-:W-:-:S13]  /*0c80*/  PLOP3.LUT P0, PT, PT, PT, UP0, 0x80, 0x0 ;  /* 0x000000000000781c */ /* 0x000fda0003f0f008 */
[----:B------:R-:W-:Y:S05]  /*0c90*/  @!P0 BRA `(.L_x_14) ;  /* 0x0000000000048947 */ /* 0x000fea0003800000 */
[----:B-1----:R-:W-:Y:S01]  /*0ca0*/  BPT.TRAP 0x1 ;  /* 0x000000040000795c */ /* 0x002fe20000300000 */
.L_x_14:
[----:B------:R-:W2:Y:S01]  /*0cb0*/  S2UR UR7, SR_CgaCtaId ;  /* 0x00000000000779c3 */ /* 0x000ea20000008800 */
[----:B------:R-:W-:Y:S01]  /*0cc0*/  UMOV UR36, 0x400 ;  /* 0x0000040000247882 */ /* 0x000fe20000000000 */
[----:B------:R-:W-:-:S04]  /*0cd0*/  MOV R0, UR4 ;  /* 0x0000000400007c02 */ /* 0x000fc80008000f00 */
[----:B------:R-:W-:Y:S01]  /*0ce0*/  SHF.L.U32 R0, R0, 0x1f, RZ ;  /* 0x0000001f00007819 */ /* 0x000fe200000006ff */
[----:B--2---:R-:W-:-:S04]  /*0cf0*/  ULEA UR36, UR7, UR36, 0x18 ;  /* 0x0000002407247291 */ /* 0x004fc8000f8ec03f */
[----:B------:R-:W-:-:S09]  /*0d00*/  ULEA UR7, UR5, UR36, 0x3 ;  /* 0x0000002405077291 */ /* 0x000fd2000f8e183f */
[----:B------:R-:W2:Y:S02]  /*0d10*/  SYNCS.PHASECHK.TRANS64.TRYWAIT P1, [UR7+0x18050], R0 ;  /* 0x01805000ff0075a7 */ /* 0x000ea40008020147 */
[----:B--2---:R-:W-:Y:S05]  /*0d20*/  @!P1 BRA `(.L_x_15) ;  /* 0x0000007000b89947 */ /* 0x004fea0003800000 */
.L_x_89:
[----:B------:R-:W-:Y:S05]  /*0d30*/  @!P0 BRA `(.L_x_16) ;  /* 0x0000000000048947 */ /* 0x000fea0003800000 */
[----:B-1----:R-:W-:Y:S01]  /*0d40*/  BPT.TRAP 0x1 ;  /* 0x000000040000795c */ /* 0x002fe20000300000 */
.L_x_16:
[----:B--2---:R-:W-:-:S04]  /*0d50*/  SHF.L.U32 R0, RZ, 0x1f, RZ ;  /* 0x0000001fff007819 */ /* 0x004fc800000006ff */
[----:B------:R-:W2:Y:S02]  /*0d60*/  SYNCS.PHASECHK.TRANS64.TRYWAIT P1, [UR36+0x18000], R0 ;  /* 0x01800000ff0075a7 */ /* 0x000ea40008020164 */
[----:B--2---:R-:W-:Y:S05]  /*0d70*/  @!P1 BRA `(.L_x_17) ;  /* 0x0000007000bc9947 */ /* 0x004fea0003800000 */
.L_x_90:
[----:B------:R-:W-:Y:S02]  /*0d80*/  UIADD3 UR21, UR37, -0x1, URZ ;  /* 0xffffffff25157890 */ /* 0x000fe4000fffe03f */
[----:B------:R-:W-:-:S04]  /*0d90*/  UIADD3 UR23, UR36, 0x18090, URZ ;  /* 0x0001809024177890 */ /* 0x000fc8000fffe03f */
[----:B------:R-:W-:Y:S01]  /*0da0*/  ISETP.NE.AND P1, PT, RZ, UR21, PT ;  /* 0x00000015ff007c0c */ /* 0x000fe2000bf25270 */
[----:B------:R-:W-:Y:S02]  /*0db0*/  ULEA UR10, UR10, UR23, 0x3 ;  /* 0x000000170a0a7291 */ /* 0x000fe4000f8e183f */
[----:B------:R-:W-:Y:S01]  /*0dc0*/  USHF.L.U32 UR21, UR21, 0x3, URZ ;  /* 0x0000000315157899 */ /* 0x000fe2000800063f */
[----:B------:R-:W-:-:S04]  /*0dd0*/  SEL R2, RZ, 0x1, P1 ;  /* 0x00000001ff027807 */ /* 0x000fc80000800000 */
[----:B------:R-:W-:-:S04]  /*0de0*/  SHF.L.U32 R2, R2, 0x1f, RZ ;  /* 0x0000001f02027819 */ /* 0x000fc800000006ff */
[----:B------:R-:W3:Y:S02]  /*0df0*/  SYNCS.PHASECHK.TRANS64.TRYWAIT P1, [UR10], R2 ;  /* 0x00000002ff0075a7 */ /* 0x000ee4000802014a */
[----:B---3--:R-:W-:Y:S05]  /*0e00*/  @!P1 BRA `(.L_x_18) ;  /* 0x0000007000b09947 */ /* 0x008fea0003800000 */
.L_x_91:
[----:B------:R-:W-:Y:S01]  /*0e10*/  USHF.R.U32.HI UR4, URZ, 0x4, UR36 ;  /* 0x000000043f047899 */ /* 0x000fe20008011624 */
[----:B------:R-:W-:Y:S01]  /*0e20*/  WARPGROUP.ARRIVE ;  /* 0x00000000000079c5 */ /* 0x000fe20000000000 */
[----:B------:R-:W-:Y:S02]  /*0e30*/  UIADD3 UR7, UR36, 0x4000, URZ ;  /* 0x0000400024077890 */ /* 0x000fe4000fffe03f */
[----:B------:R-:W-:Y:S02]  /*0e40*/  ULOP3.LUT UR4, UR4, 0x3fff, URZ, 0xc0, !UPT ;  /* 0x00003fff04047892 */ /* 0x000fe4000f8ec03f */
[----:B------:R-:W-:Y:S02]  /*0e50*/  USHF.R.U32.HI UR7, URZ, 0x4, UR7 ;  /* 0x000000043f077899 */ /* 0x000fe40008011607 */
[----:B------:R-:W-:Y:S02]  /*0e60*/  ULOP3.LUT UR4, UR4, 0x10000, URZ, 0xfc, !UPT ;  /* 0x0001000004047892 */ /* 0x000fe4000f8efc3f */
[----:B------:R-:W-:-:S02]  /*0e70*/  ULOP3.LUT UR20, UR7, 0x3fff, URZ, 0xc0, !UPT ;  /* 0x00003fff07147892 */ /* 0x000fc4000f8ec03f */
[----:B------:R-:W-:Y:S02]  /*0e80*/  ULEA UR4, UR5, UR4, 0x9 ;  /* 0x0000000405047291 */ /* 0x000fe4000f8e483f */
[----:B------:R-:W-:Y:S01]  /*0e90*/  ULOP3.LUT UR22, UR20, 0x10000, URZ, 0xfc, !UPT ;  /* 0x0001000014167892 */ /* 0x000fe2000f8efc3f */
[----:B------:R-:W-:Y:S01]  /*0ea0*/  UMOV UR5, 0x40000040 ;  /* 0x4000004000057882 */ /* 0x000fe20000000000 */
[----:B------:R-:W-:Y:S01]  /*0eb0*/  UMOV UR11, 0x40000040 ;  /* 0x40000040000b7882 */ /* 0x000fe20000000000 */
[----:B------:R-:W-:Y:S02]  /*0ec0*/  UMOV UR9, UR5 ;  /* 0x0000000500097c82 */ /* 0x000fe40008000000 */
[----:B------:R-:W-:Y:S01]  /*0ed0*/  UMOV UR8, UR4 ;  /* 0x0000000400087c82 */ /* 0x000fe20008000000 */
[----:B------:R-:W-:Y:S01]  /*0ee0*/  UIADD3 UR12, UR4, 0x4, URZ ;  /* 0x00000004040c7890 */ /* 0x000fe2000fffe03f */
[----:B------:R-:W-:Y:S01]  /*0ef0*/  UMOV UR10, UR22 ;  /* 0x00000016000a7c82 */ /* 0x000fe20008000000 */
[----:B------:R-:W-:Y:S01]  /*0f00*/  UIADD3 UR14, UR22, 0x4, URZ ;  /* 0x00000004160e7890 */ /* 0x000fe2000fffe03f */
[----:B------:R-:W-:Y:S01]  /*0f10*/  HGMMA.64x128x16.F32.BF16 R24, gdesc[UR8], RZ, !UPT, gsb0 ;  /* 0x01e00000081879f0 */ /* 0x000fe2000c0018ff */
[----:B------:R-:W-:-:S02]  /*0f20*/  UIADD3 UR8, UR4, 0x2, URZ ;  /* 0x0000000204087890 */ /* 0x000fc4000fffe03f */
[----:B------:R-:W-:Y:S01]  /*0f30*/  UIADD3 UR10, UR22, 0x2, URZ ;  /* 0x00000002160a7890 */ /* 0x000fe2000fffe03f */
[----:B------:R-:W-:Y:S01]  /*0f40*/  UMOV UR9, 0x40000040 ;  /* 0x4000004000097882 */ /* 0x000fe20000000000 */
[----:B------:R-:W-:Y:S01]  /*0f50*/  UMOV UR11, 0x40000040 ;  /* 0x40000040000b7882 */ /* 0x000fe20000000000 */
[----:B------:R-:W-:Y:S01]  /*0f60*/  UMOV UR13, 0x40000040 ;  /* 0x40000040000d7882 */ /* 0x000fe20000000000 */
[----:B------:R-:W-:Y:S01]  /*0f70*/  UMOV UR15, 0x40000040 ;  /* 0x40000040000f7882 */ /* 0x000fe20000000000 */
[----:B------:R-:W-:Y:S02]  /*0f80*/  UIADD3 UR16, UR4, 0x6, URZ ;  /* 0x0000000604107890 */ /* 0x000fe4000fffe03f */
[----:B------:R-:W-:Y:S01]  /*0f90*/  UIADD3 UR18, UR22, 0x6, URZ ;  /* 0x0000000616127890 */ /* 0x000fe2000fffe03f */
[----:B------:R-:W-:Y:S01]  /*0fa0*/  UMOV UR17, 0x40000040 ;  /* 0x4000004000117882 */ /* 0x000fe20000000000 */
[----:B------:R-:W-:Y:S01]  /*0fb0*/  UMOV UR19, 0x40000040 ;  /* 0x4000004000137882 */ /* 0x000fe20000000000 */
[----:B------:R-:W-:Y:S01]  /*0fc0*/  ULDC UR7, c[0x0][0x604] ;  /* 0x0001810000077ab9 */ /* 0x000fe20000000800 */
[----:B------:R-:W-:-:S02]  /*0fd0*/  WARPGROUP.DEPBAR.LE gsb0, 0x0 ;  /* 0x00008000000079c5 */ /* 0x000fc40000010000 */
[----:B------:R-:W-:-:S06]  /*0fe0*/  WARPGROUP.ARRIVE ;  /* 0x00000000000079c5 */ /* 0x000fcc0000000000 */
[----:B------:R-:W-:Y:S03]  /*0ff0*/  HGMMA.64x128x16.F32.BF16 R24, gdesc[UR8], R24, gsb0 ;  /* 0x01e00000081879f0 */ /* 0x000fe60008001818 */
[----:B------:R-:W-:Y:S02]  /*1000*/  WARPGROUP.DEPBAR.LE gsb0, 0x0 ;  /* 0x00008000000079c5 */ /* 0x000fe40000010000 */
[----:B------:R-:W-:-:S07]  /*1010*/  WARPGROUP.ARRIVE ;  /* 0x00000000000079c5 */ /* 0x000fce0000000000 */
[----:B------:R-:W-:Y:S03]  /*1020*/  HGMMA.64x128x16.F32.BF16 R24, gdesc[UR12], R24, gsb0 ;  /* 0x01e000000c1879f0 */ /* 0x000fe60008001818 */
[----:B------:R-:W-:Y:S02]  /*1030*/  WARPGROUP.DEPBAR.LE gsb0, 0x0 ;  /* 0x00008000000079c5 */ /* 0x000fe40000010000 */
[----:B------:R-:W-:-:S07]  /*1040*/  WARPGROUP.ARRIVE ;  /* 0x00000000000079c5 */ /* 0x000fce0000000000 */
[----:B------:R-:W-:Y:S03]  /*1050*/  HGMMA.64x128x16.F32.BF16 R24, gdesc[UR16], R24, gsb0 ;  /* 0x01e00000101879f0 */ /* 0x000fe60008001818 */
[----:B------:R-:W-:Y:S02]  /*1060*/  WARPGROUP.DEPBAR.LE gsb0, 0x0 ;  /* 0x00008000000079c5 */ /* 0x000fe40000010000 */
[----:B--2---:R-:W-:Y:S02]  /*1070*/  FMNMX R3, R24, R25, !PT ;  /* 0x0000001918037209 */ /* 0x004fe40007800000 */
[----:B------:R-:W-:Y:S02]  /*1080*/  FMNMX R7, R26, R27, !PT ;  /* 0x0000001b1a077209 */ /* 0x000fe40007800000 */
[----:B------:R-:W-:-:S04]  /*1090*/  FMNMX R2, R28, R3, !PT ;  /* 0x000000031c027209 */ /* 0x000fc80007800000 */
        /* <DEDUP_REMOVED lines=28> */
[----:B------:R-:W-:-:S05]  /*1260*/  FMNMX R2, R85, R2, !PT ;  /* 0x0000000255027209 */ /* 0x000fca0007800000 */
[----:B------:R-:W2:Y:S02]  /*1270*/  SHFL.BFLY PT, R3, R2, 0x1, 0x1f ;  /* 0x0c201f0002037f89 */ /* 0x000ea400000e0000 */
[----:B--2---:R-:W-:-:S05]  /*1280*/  FMNMX R4, R2, R3, !PT ;  /* 0x0000000302047209 */ /* 0x004fca0007800000 */
[----:B------:R-:W2:Y:S02]  /*1290*/  SHFL.BFLY PT, R3, R4, 0x2, 0x1f ;  /* 0x0c401f0004037f89 */ /* 0x000ea400000e0000 */
[----:B--2---:R-:W-:Y:S02]  /*12a0*/  FMNMX R3, R4, R3, !PT ;  /* 0x0000000304037209 */ /* 0x004fe40007800000 */
[----:B------:R-:W-:Y:S02]  /*12b0*/  FMNMX R4, R30, R7, !PT ;  /* 0x000000071e047209 */ /* 0x000fe40007800000 */
[----:B------:R-:W-:Y:S02]  /*12c0*/  FSETP.NEU.AND P1, PT, R3, -INF , PT ;  /* 0xff8000000300780b */ /* 0x000fe40003f2d000 */
[----:B------:R-:W-:Y:S02]  /*12d0*/  FMNMX R9, R31, R4, !PT ;  /* 0x000000041f097209 */ /* 0x000fe40007800000 */
[----:B------:R-:W-:-:S02]  /*12e0*/  FSEL R5, R3, RZ, P1 ;  /* 0x000000ff03057208 */ /* 0x000fc40000800000 */
[----:B------:R-:W-:-:S03]  /*12f0*/  FMNMX R4, R34, R9, !PT ;  /* 0x0000000922047209 */ /* 0x000fc60007800000 */
[----:B------:R-:W-:Y:S01]  /*1300*/  FMUL R12, R5, UR7 ;  /* 0x00000007050c7c20 */ /* 0x000fe20008400000 */
[----:B------:R-:W-:-:S03]  /*1310*/  FMNMX R9, R35, R4, !PT ;  /* 0x0000000423097209 */ /* 0x000fc60007800000 */
[--C-:B------:R-:W-:Y:S01]  /*1320*/  FFMA R24, R24, UR7, -R12.reuse ;  /* 0x0000000718187c23 */ /* 0x100fe2000800080c */
[--C-:B------:R-:W-:Y:S01]  /*1330*/  FFMA R5, R25, UR7, -R12.reuse ;  /* 0x0000000719057c23 */ /* 0x100fe2000800080c */
[--C-:B------:R-:W-:Y:S01]  /*1340*/  FFMA R2, R28, UR7, -R12.reuse ;  /* 0x000000071c027c23 */ /* 0x100fe2000800080c */
[--C-:B------:R-:W-:Y:S01]  /*1350*/  FFMA R6, R36, UR7, -R12.reuse ;  /* 0x0000000724067c23 */ /* 0x100fe2000800080c */
[--C-:B------:R-:W-:Y:S01]  /*1360*/  FFMA R29, R29, UR7, -R12.reuse ;  /* 0x000000071d1d7c23 */ /* 0x100fe2000800080c */
[----:B------:R-:W-:Y:S01]  /*1370*/  FSETP.GEU.AND P5, PT, R24, -126, PT ;  /* 0xc2fc00001800780b */ /* 0x000fe20003fae000 */
[--C-:B------:R-:W-:Y:S01]  /*1380*/  FFMA R28, R32, UR7, -R12.reuse ;  /* 0x00000007201c7c23 */ /* 0x100fe2000800080c */
[----:B------:R-:W-:Y:S01]  /*1390*/  FMNMX R4, R38, R9, !PT ;  /* 0x0000000926047209 */ /* 0x000fe20007800000 */
[--C-:B------:R-:W-:Y:S01]  /*13a0*/  FFMA R33, R33, UR7, -R12.reuse ;  /* 0x0000000721217c23 */ /* 0x100fe2000800080c */
[----:B------:R-:W-:Y:S01]  /*13b0*/  FSETP.GEU.AND P3, PT, R5, -126, PT ;  /* 0xc2fc00000500780b */ /* 0x000fe20003f6e000 */
[--C-:B------:R-:W-:Y:S01]  /*13c0*/  FFMA R37, R37, UR7, -R12.reuse ;  /* 0x0000000725257c23 */ /* 0x100fe2000800080c */
[----:B------:R-:W-:Y:S01]  /*13d0*/  FSETP.GEU.AND P2, PT, R2, -126, PT ;  /* 0xc2fc00000200780b */ /* 0x000fe20003f4e000 */
[--C-:B------:R-:W-:Y:S01]  /*13e0*/  FFMA R32, R40, UR7, -R12.reuse ;  /* 0x0000000728207c23 */ /* 0x100fe2000800080c */
[----:B------:R-:W-:Y:S01]  /*13f0*/  FMNMX R11, R39, R4, !PT ;  /* 0x00000004270b7209 */ /* 0x000fe20007800000 */
[--C-:B------:R-:W-:Y:S01]  /*1400*/  FFMA R36, R48, UR7, -R12.reuse ;  /* 0x0000000730247c23 */ /* 0x100fe2000800080c */
[----:B------:R-:W-:Y:S01]  /*1410*/  FSETP.GEU.AND P4, PT, R29, -126, PT ;  /* 0xc2fc00001d00780b */ /* 0x000fe20003f8e000 */
[--C-:B------:R-:W-:Y:S01]  /*1420*/  FFMA R41, R41, UR7, -R12.reuse ;  /* 0x0000000729297c23 */ /* 0x100fe2000800080c */
[----:B------:R-:W-:Y:S01]  /*1430*/  FMNMX R4, R42, R11, !PT ;  /* 0x0000000b2a047209 */ /* 0x000fe20007800000 */
[----:B------:R-:W-:Y:S01]  /*1440*/  @!P5 FMUL R24, R24, 0.5 ;  /* 0x3f0000001818d820 */ /* 0x000fe20000400000 */
[----:B------:R-:W-:Y:S01]  /*1450*/  FSETP.GEU.AND P6, PT, R28, -126, PT ;  /* 0xc2fc00001c00780b */ /* 0x000fe20003fce000 */
[--C-:B------:R-:W-:Y:S01]  /*1460*/  FFMA R8, R44, UR7, -R12.reuse ;  /* 0x000000072c087c23 */ /* 0x100fe2000800080c */
[----:B------:R-:W-:Y:S01]  /*1470*/  FMNMX R11, R43, R4, !PT ;  /* 0x000000042b0b7209 */ /* 0x000fe20007800000 */
[----:B------:R-:W-:Y:S01]  /*1480*/  @!P3 FMUL R5, R5, 0.5 ;  /* 0x3f0000000505b820 */ /* 0x000fe20000400000 */
[----:B------:R-:W-:Y:S01]  /*1490*/  FSETP.GEU.AND P1, PT, R33, -126, PT ;  /* 0xc2fc00002100780b */ /* 0x000fe20003f2e000 */
[----:B------:R-:W2:Y:S01]  /*14a0*/  MUFU.EX2 R24, R24 ;  /* 0x0000001800187308 */ /* 0x000ea20000000800 */
[----:B------:R-:W-:Y:S01]  /*14b0*/  @!P2 FMUL R2, R2, 0.5 ;  /* 0x3f0000000202a820 */ /* 0x000fe20000400000 */
[----:B------:R-:W-:Y:S01]  /*14c0*/  FMNMX R4, R46, R11, !PT ;  /* 0x0000000b2e047209 */ /* 0x000fe20007800000 */
[--C-:B------:R-:W-:Y:S01]  /*14d0*/  FFMA R45, R45, UR7, -R12.reuse ;  /* 0x000000072d2d7c23 */ /* 0x100fe2000800080c */
[----:B------:R-:W-:Y:S01]  /*14e0*/  @!P4 FMUL R29, R29, 0.5 ;  /* 0x3f0000001d1dc820 */ /* 0x000fe20000400000 */
[--C-:B------:R-:W-:Y:S01]  /*14f0*/  FFMA R49, R49, UR7, -R12.reuse ;  /* 0x0000000731317c23 */ /* 0x100fe2000800080c */
[----:B------:R-:W-:Y:S01]  /*1500*/  FMNMX R13, R47, R4, !PT ;  /* 0x000000042f0d7209 */ /* 0x000fe20007800000 */
[--C-:B------:R-:W-:Y:S01]  /*1510*/  FFMA R10, R52, UR7, -R12.reuse ;  /* 0x00000007340a7c23 */ /* 0x100fe2000800080c */
[----:B------:R-:W3:Y:S01]  /*1520*/  MUFU.EX2 R5, R5 ;  /* 0x0000000500057308 */ /* 0x000ee20000000800 */
[----:B------:R-:W-:Y:S01]  /*1530*/  @!P6 FMUL R28, R28, 0.5 ;  /* 0x3f0000001c1ce820 */ /* 0x000fe20000400000 */
[----:B------:R-:W-:Y:S01]  /*1540*/  FMNMX R4, R50, R13, !PT ;  /* 0x0000000d32047209 */ /* 0x000fe20007800000 */
[--C-:B------:R-:W-:Y:S01]  /*1550*/  FFMA R53, R53, UR7, -R12.reuse ;  /* 0x0000000735357c23 */ /* 0x100fe2000800080c */
[----:B------:R-:W-:Y:S01]  /*1560*/  @!P1 FMUL R33, R33, 0.5 ;  /* 0x3f00000021219820 */ /* 0x000fe20000400000 */
[--C-:B------:R-:W-:Y:S01]  /*1570*/  FFMA R60, R60, UR7, -R12.reuse ;  /* 0x000000073c3c7c23 */ /* 0x100fe2000800080c */
[----:B------:R-:W-:Y:S01]  /*1580*/  FMNMX R13, R51, R4, !PT ;  /* 0x00000004330d7209 */ /* 0x000fe20007800000 */
[--C-:B------:R-:W-:Y:S01]  /*1590*/  FFMA R56, R56, UR7, -R12.reuse ;  /* 0x0000000738387c23 */ /* 0x100fe2000800080c */
[----:B------:R-:W4:Y:S01]  /*15a0*/  MUFU.EX2 R2, R2 ;  /* 0x0000000200027308 */ /* 0x000f220000000800 */
[----:B--2---:R-:W-:Y:S01]  /*15b0*/  @!P5 FMUL R24, R24, R24 ;  /* 0x000000181818d220 */ /* 0x004fe20000400000 */
[----:B------:R-:W-:Y:S01]  /*15c0*/  FSETP.GEU.AND P5, PT, R6, -126, PT ;  /* 0xc2fc00000600780b */ /* 0x000fe20003fae000 */
[--C-:B------:R-:W-:Y:S01]  /*15d0*/  FFMA R57, R57, UR7, -R12.reuse ;  /* 0x0000000739397c23 */ /* 0x100fe2000800080c */
[----:B------:R-:W-:Y:S01]  /*15e0*/  FMNMX R4, R54, R13, !PT ;  /* 0x0000000d36047209 */ /* 0x000fe20007800000 */
[--C-:B------:R-:W-:Y:S01]  /*15f0*/  FFMA R61, R61, UR7, -R12.reuse ;  /* 0x000000073d3d7c23 */ /* 0x100fe2000800080c */
[--C-:B------:R-:W-:Y:S01]  /*1600*/  FFMA R65, R65, UR7, -R12.reuse ;  /* 0x0000000741417c23 */ /* 0x100fe2000800080c */
[--C-:B------:R-:W-:Y:S01]  /*1610*/  FFMA R72, R72, UR7, -R12.reuse ;  /* 0x0000000748487c23 */ /* 0x100fe2000800080c */
[----:B------:R-:W2:Y:S01]  /*1620*/  MUFU.EX2 R7, R29 ;  /* 0x0000001d00077308 */ /* 0x000ea20000000800 */
[----:B------:R-:W-:Y:S01]  /*1630*/  FMNMX R15, R55, R4, !PT ;  /* 0x00000004370f7209 */ /* 0x000fe20007800000 */
[----:B---3--:R-:W-:Y:S01]  /*1640*/  @!P3 FMUL R5, R5, R5 ;  /* 0x000000050505b220 */ /* 0x008fe20000400000 */
[----:B------:R-:W-:Y:S01]  /*1650*/  FSETP.GEU.AND P3, PT, R37, -126, PT ;  /* 0xc2fc00002500780b */ /* 0x000fe20003f6e000 */
[--C-:B------:R-:W-:Y:S01]  /*1660*/  FFMA R64, R64, UR7, -R12.reuse ;  /* 0x0000000740407c23 */ /* 0x100fe2000800080c */
[----:B------:R-:W-:Y:S01]  /*1670*/  FMNMX R4, R58, R15, !PT ;  /* 0x0000000f3a047209 */ /* 0x000fe20007800000 */
[--C-:B------:R-:W-:Y:S01]  /*1680*/  FFMA R68, R68, UR7, -R12.reuse ;  /* 0x0000000744447c23 */ /* 0x100fe2000800080c */
[----:B------:R-:W-:Y:S01]  /*1690*/  @!P5 FMUL R6, R6, 0.5 ;  /* 0x3f0000000606d820 */ /* 0x000fe20000400000 */
[----:B------:R-:W3:Y:S01]  /*16a0*/  MUFU.EX2 R28, R28 ;  /* 0x0000001c001c7308 */ /* 0x000ee20000000800 */
[----:B----4-:R-:W-:Y:S01]  /*16b0*/  @!P2 FMUL R2, R2, R2 ;  /* 0x000000020202a220 */ /* 0x010fe20000400000 */
[----:B------:R-:W-:Y:S01]  /*16c0*/  FSETP.GEU.AND P2, PT, R32, -126, PT ;  /* 0xc2fc00002000780b */ /* 0x000fe20003f4e000 */
[--C-:B------:R-:W-:Y:S01]  /*16d0*/  FFMA R69, R69, UR7, -R12.reuse ;  /* 0x0000000745457c23 */ /* 0x100fe2000800080c */
[----:B------:R-:W-:Y:S01]  /*16e0*/  FMNMX R15, R59, R4, !PT ;  /* 0x000000043b0f7209 */ /* 0x000fe20007800000 */
[--C-:B------:R-:W-:Y:S01]  /*16f0*/  FFMA R73, R73, UR7, -R12.reuse ;  /* 0x0000000749497c23 */ /* 0x100fe2000800080c */
[--C-:B------:R-:W-:Y:S01]  /*1700*/  FFMA R77, R77, UR7, -R12.reuse ;  /* 0x000000074d4d7c23 */ /* 0x100fe2000800080c */
[--C-:B------:R-:W-:Y:S01]  /*1710*/  FFMA R81, R81, UR7, -R12.reuse ;  /* 0x0000000751517c23 */ /* 0x100fe2000800080c */
[----:B------:R-:W4:Y:S01]  /*1720*/  MUFU.EX2 R6, R6 ;  /* 0x0000000600067308 */ /* 0x000f220000000800 */
[----:B--2---:R-:W-:Y:S01]  /*1730*/  @!P4 FMUL R7, R7, R7 ;  /* 0x000000070707c220 */ /* 0x004fe20000400000 */
[----:B------:R-:W-:Y:S01]  /*1740*/  FSETP.GEU.AND P4, PT, R41, -126, PT ;  /* 0xc2fc00002900780b */ /* 0x000fe20003f8e000 */
[----:B------:R-:W-:Y:S01]  /*1750*/  @!P3 FMUL R37, R37, 0.5 ;  /* 0x3f0000002525b820 */ /* 0x000fe20000400000 */
[----:B------:R-:W-:Y:S01]  /*1760*/  FMNMX R4, R62, R15, !PT ;  /* 0x0000000f3e047209 */ /* 0x000fe20007800000 */
[--C-:B------:R-:W-:Y:S01]  /*1770*/  FFMA R76, R76, UR7, -R12.reuse ;  /* 0x000000074c4c7c23 */ /* 0x100fe2000800080c */
[--C-:B------:R-:W-:Y:S01]  /*1780*/  FFMA R80, R80, UR7, -R12.reuse ;  /* 0x0000000750507c23 */ /* 0x100fe2000800080c */
[----:B------:R-:W-:Y:S01]  /*1790*/  @!P2 FMUL R32, R32, 0.5 ;  /* 0x3f0000002020a820 */ /* 0x000fe20000400000 */
[----:B------:R-:W2:Y:S01]  /*17a0*/  MUFU.EX2 R9, R33 ;  /* 0x0000002100097308 */ /* 0x000ea20000000800 */
[----:B---3--:R-:W-:Y:S01]  /*17b0*/  @!P6 FMUL R28, R28, R28 ;  /* 0x0000001c1c1ce220 */ /* 0x008fe20000400000 */
[----:B------:R-:W-:Y:S01]  /*17c0*/  FSETP.GEU.AND P6, PT, R8, -126, PT ;  /* 0xc2fc00000800780b */ /* 0x000fe20003fce000 */
[--C-:B------:R-:W-:Y:S01]  /*17d0*/  FFMA R84, R84, UR7, -R12.reuse ;  /* 0x0000000754547c23 */ /* 0x100fe2000800080c */
[----:B------:R-:W-:Y:S01]  /*17e0*/  FMNMX R17, R63, R4, !PT ;  /* 0x000000043f117209 */ /* 0x000fe20007800000 */
[----:B------:R-:W-:-:S02]  /*17f0*/  FFMA R12, R85, UR7, -R12 ;  /* 0x00000007550c7c23 */ /* 0x000fc4000800080c */
[----:B------:R-:W-:Y:S01]  /*1800*/  @!P4 FMUL R41, R41, 0.5 ;  /* 0x3f0000002929c820 */ /* 0x000fe20000400000 */
[----:B------:R-:W3:Y:S01]  /*1810*/  MUFU.EX2 R11, R37 ;  /* 0x00000025000b7308 */ /* 0x000ee20000000800 */
[----:B----4-:R-:W-:Y:S01]  /*1820*/  @!P5 FMUL R6, R6, R6 ;  /* 0x000000060606d220 */ /* 0x010fe20000400000 */
[----:B------:R-:W-:Y:S02]  /*1830*/  FSETP.GEU.AND P5, PT, R36, -126, PT ;  /* 0xc2fc00002400780b */ /* 0x000fe40003fae000 */
[----:B------:R-:W-:-:S03]  /*1840*/  FMNMX R4, R66, R17, !PT ;  /* 0x0000001142047209 */ /* 0x000fc60007800000 */
[----:B------:R-:W-:Y:S01]  /*1850*/  @!P6 FMUL R8, R8, 0.5 ;  /* 0x3f0000000808e820 */ /* 0x000fe20000400000 */
[----:B------:R-:W4:Y:S01]  /*1860*/  MUFU.EX2 R32, R32 ;  /* 0x0000002000207308 */ /* 0x000f220000000800 */
[----:B--2---:R-:W-:Y:S01]  /*1870*/  @!P1 FMUL R9, R9, R9 ;  /* 0x0000000909099220 */ /* 0x004fe20000400000 */
[----:B------:R-:W-:Y:S02]  /*1880*/  FSETP.GEU.AND P1, PT, R45, -126, PT ;  /* 0xc2fc00002d00780b */ /* 0x000fe40003f2e000 */
[----:B------:R-:W-:-:S03]  /*1890*/  FMNMX R17, R67, R4, !PT ;  /* 0x0000000443117209 */ /* 0x000fc60007800000 */
[----:B------:R-:W-:Y:S01]  /*18a0*/  @!P5 FMUL R36, R36, 0.5 ;  /* 0x3f0000002424d820 */ /* 0x000fe20000400000 */
[----:B------:R-:W2:Y:S01]  /*18b0*/  MUFU.EX2 R13, R41 ;  /* 0x00000029000d7308 */ /* 0x000ea20000000800 */
[----:B------:R-:W-:Y:S01]  /*18c0*/  FMNMX R4, R70, R17, !PT ;  /* 0x0000001146047209 */ /* 0x000fe20007800000 */
[----:B---3--:R-:W-:Y:S01]  /*18d0*/  @!P3 FMUL R11, R11, R11 ;  /* 0x0000000b0b0bb220 */ /* 0x008fe20000400000 */
[----:B------:R-:W-:Y:S02]  /*18e0*/  FSETP.GEU.AND P3, PT, R49, -126, PT ;  /* 0xc2fc00003100780b */ /* 0x000fe40003f6e000 */
[----:B------:R-:W-:Y:S02]  /*18f0*/  FMNMX R19, R71, R4, !PT ;  /* 0x0000000447137209 */ /* 0x000fe40007800000 */
[----:B------:R-:W-:Y:S01]  /*1900*/  @!P1 FMUL R45, R45, 0.5 ;  /* 0x3f0000002d2d9820 */ /* 0x000fe20000400000 */
[----:B------:R-:W3:Y:S01]  /*1910*/  MUFU.EX2 R36, R36 ;  /* 0x0000002400247308 */ /* 0x000ee20000000800 */
[----:B------:R-:W-:Y:S01]  /*1920*/  FMNMX R4, R74, R19, !PT ;  /* 0x000000134a047209 */ /* 0x000fe20007800000 */
[----:B----4-:R-:W-:Y:S01]  /*1930*/  @!P2 FMUL R32, R32, R32 ;  /* 0x000000202020a220 */ /* 0x010fe20000400000 */
[----:B------:R-:W-:-:S02]  /*1940*/  FSETP.GEU.AND P2, PT, R10, -126, PT ;  /* 0xc2fc00000a00780b */ /* 0x000fc40003f4e000 */
[----:B------:R-:W-:-:S03]  /*1950*/  FMNMX R19, R75, R4, !PT ;  /* 0x000000044b137209 */ /* 0x000fc60007800000 */
[----:B------:R-:W4:Y:S01]  /*1960*/  MUFU.EX2 R8, R8 ;  /* 0x0000000800087308 */ /* 0x000f220000000800 */
[----:B--2---:R-:W-:Y:S01]  /*1970*/  @!P4 FMUL R13, R13, R13 ;  /* 0x0000000d0d0dc220 */ /* 0x004fe20000400000 */
[----:B------:R-:W-:Y:S01]  /*1980*/  FSETP.GEU.AND P4, PT, R53, -126, PT ;  /* 0xc2fc00003500780b */ /* 0x000fe20003f8e000 */
[----:B------:R-:W-:Y:S01]  /*1990*/  @!P3 FMUL R49, R49, 0.5 ;  /* 0x3f0000003131b820 */ /* 0x000fe20000400000 */
[----:B------:R-:W-:-:S04]  /*19a0*/  FMNMX R4, R78, R19, !PT ;  /* 0x000000134e047209 */ /* 0x000fc80007800000 */
[----:B------:R-:W2:Y:S01]  /*19b0*/  MUFU.EX2 R15, R45 ;  /* 0x0000002d000f7308 */ /* 0x000ea20000000800 */
[----:B---3--:R-:W-:Y:S01]  /*19c0*/  @!P5 FMUL R36, R36, R36 ;  /* 0x000000242424d220 */ /* 0x008fe20000400000 */
[----:B------:R-:W-:Y:S01]  /*19d0*/  FSETP.GEU.AND P5, PT, R60, -126, PT ;  /* 0xc2fc00003c00780b */ /* 0x000fe20003fae000 */
[----:B------:R-:W-:Y:S01]  /*19e0*/  @!P2 FMUL R10, R10, 0.5 ;  /* 0x3f0000000a0aa820 */ /* 0x000fe20000400000 */
[----:B------:R-:W-:-:S03]  /*19f0*/  FMNMX R21, R79, R4, !PT ;  /* 0x000000044f157209 */ /* 0x000fc60007800000 */
[----:B------:R-:W-:Y:S01]  /*1a00*/  @!P4 FMUL R53, R53, 0.5 ;  /* 0x3f0000003535c820 */ /* 0x000fe20000400000 */
[----:B------:R-:W-:Y:S01]  /*1a10*/  FMNMX R4, R82, R21, !PT ;  /* 0x0000001552047209 */ /* 0x000fe20007800000 */
[----:B----4-:R-:W-:Y:S01]  /*1a20*/  @!P6 FMUL R8, R8, R8 ;  /* 0x000000080808e220 */ /* 0x010fe20000400000 */
[----:B------:R-:W-:Y:S01]  /*1a30*/  FSETP.GEU.AND P6, PT, R56, -126, PT ;  /* 0xc2fc00003800780b */ /* 0x000fe20003fce000 */
[----:B------:R-:W3:Y:S01]  /*1a40*/  MUFU.EX2 R17, R49 ;  /* 0x0000003100117308 */ /* 0x000ee20000000800 */
[----:B------:R-:W-:-:S03]  /*1a50*/  FMNMX R23, R83, R4, !PT ;  /* 0x0000000453177209 */ /* 0x000fc60007800000 */
[----:B------:R-:W-:Y:S01]  /*1a60*/  @!P5 FMUL R60, R60, 0.5 ;  /* 0x3f0000003c3cd820 */ /* 0x000fe20000400000 */
[----:B------:R-:W-:Y:S01]  /*1a70*/  FMNMX R4, R86, R23, !PT ;  /* 0x0000001756047209 */ /* 0x000fe20007800000 */
[----:B--2---:R-:W-:Y:S01]  /*1a80*/  @!P1 FMUL R15, R15, R15 ;  /* 0x0000000f0f0f9220 */ /* 0x004fe20000400000 */
[----:B------:R-:W-:Y:S01]  /*1a90*/  FSETP.GEU.AND P1, PT, R57, -126, PT ;  /* 0xc2fc00003900780b */ /* 0x000fe20003f2e000 */
[----:B------:R-:W2:Y:S01]  /*1aa0*/  MUFU.EX2 R19, R53 ;  /* 0x0000003500137308 */ /* 0x000ea20000000800 */
[----:B------:R-:W-:-:S03]  /*1ab0*/  FMNMX R4, R87, R4, !PT ;  /* 0x0000000457047209 */ /* 0x000fc60007800000 */
[----:B------:R-:W-:Y:S02]  /*1ac0*/  @!P6 FMUL R56, R56, 0.5 ;  /* 0x3f0000003838e820 */ /* 0x000fe40000400000 */
[----:B------:R-:W4:Y:S02]  /*1ad0*/  SHFL.BFLY PT, R23, R4, 0x1, 0x1f ;  /* 0x0c201f0004177f89 */ /* 0x000f2400000e0000 */
[----:B------:R-:W5:Y:S01]  /*1ae0*/  MUFU.EX2 R25, R60 ;  /* 0x0000003c00197308 */ /* 0x000f620000000800 */
[----:B---3--:R-:W-:Y:S01]  /*1af0*/  @!P3 FMUL R17, R17, R17 ;  /* 0x000000111111b220 */ /* 0x008fe20000400000 */
[----:B------:R-:W-:Y:S02]  /*1b00*/  FSETP.GEU.AND P3, PT, R61, -126, PT ;  /* 0xc2fc00003d00780b */ /* 0x000fe40003f6e000 */
[----:B------:R-:W-:-:S04]  /*1b10*/  @!P1 FMUL R57, R57, 0.5 ;  /* 0x3f00000039399820 */ /* 0x000fc80000400000 */
[----:B------:R-:W3:Y:S01]  /*1b20*/  MUFU.EX2 R10, R10 ;  /* 0x0000000a000a7308 */ /* 0x000ee20000000800 */
[----:B--2---:R-:W-:Y:S01]  /*1b30*/  @!P4 FMUL R19, R19, R19 ;  /* 0x000000131313c220 */ /* 0x004fe20000400000 */
[----:B------:R-:W-:-:S05]  /*1b40*/  FSETP.GEU.AND P4, PT, R65, -126, PT ;  /* 0xc2fc00004100780b */ /* 0x000fca0003f8e000 */
[----:B------:R-:W-:Y:S01]  /*1b50*/  @!P3 FMUL R61, R61, 0.5 ;  /* 0x3f0000003d3db820 */ /* 0x000fe20000400000 */
[----:B------:R-:W2:Y:S01]  /*1b60*/  MUFU.EX2 R21, R56 ;  /* 0x0000003800157308 */ /* 0x000ea20000000800 */
[----:B-----5:R-:W-:Y:S01]  /*1b70*/  @!P5 FMUL R25, R25, R25 ;  /* 0x000000191919d220 */ /* 0x020fe20000400000 */
[----:B------:R-:W-:Y:S02]  /*1b80*/  FSETP.GEU.AND P5, PT, R72, -126, PT ;  /* 0xc2fc00004800780b */ /* 0x000fe40003fae000 */
[----:B----4-:R-:W-:-:S03]  /*1b90*/  FMNMX R4, R4, R23, !PT ;  /* 0x0000001704047209 */ /* 0x010fc60007800000 */
[----:B------:R-:W-:Y:S01]  /*1ba0*/  @!P4 FMUL R65, R65, 0.5 ;  /* 0x3f0000004141c820 */ /* 0x000fe20000400000 */
[----:B------:R-:W4:Y:S01]  /*1bb0*/  MUFU.EX2 R40, R57 ;  /* 0x0000003900287308 */ /* 0x000f220000000800 */
[----:B---3--:R-:W-:Y:S01]  /*1bc0*/  @!P2 FMUL R10, R10, R10 ;  /* 0x0000000a0a0aa220 */ /* 0x008fe20000400000 */
[----:B------:R-:W-:Y:S01]  /*1bd0*/  FSETP.GEU.AND P2, PT, R64, -126, PT ;  /* 0xc2fc00004000780b */ /* 0x000fe20003f4e000 */
[----:B------:R-:W3:Y:S04]  /*1be0*/  SHFL.BFLY PT, R23, R4, 0x2, 0x1f ;  /* 0x0c401f0004177f89 */ /* 0x000ee800000e0000 */
[----:B------:R-:W-:Y:S01]  /*1bf0*/  @!P5 FMUL R72, R72, 0.5 ;  /* 0x3f0000004848d820 */ /* 0x000fe20000400000 */
[----:B------:R-:W5:Y:S01]  /*1c00*/  MUFU.EX2 R16, R61 ;  /* 0x0000003d00107308 */ /* 0x000f620000000800 */
[----:B--2---:R-:W-:Y:S01]  /*1c10*/  @!P6 FMUL R21, R21, R21 ;  /* 0x000000151515e220 */ /* 0x004fe20000400000 */
[----:B------:R-:W-:-:S05]  /*1c20*/  FSETP.GEU.AND P6, PT, R68, -126, PT ;  /* 0xc2fc00004400780b */ /* 0x000fca0003fce000 */
[----:B------:R-:W-:Y:S01]  /*1c30*/  @!P2 FMUL R64, R64, 0.5 ;  /* 0x3f0000004040a820 */ /* 0x000fe20000400000 */
[----:B------:R-:W2:Y:S01]  /*1c40*/  MUFU.EX2 R44, R65 ;  /* 0x00000041002c7308 */ /* 0x000ea20000000800 */
[----:B----4-:R-:W-:Y:S01]  /*1c50*/  @!P1 FMUL R40, R40, R40 ;  /* 0x0000002828289220 */ /* 0x010fe20000400000 */
[----:B------:R-:W-:-:S05]  /*1c60*/  FSETP.GEU.AND P1, PT, R69, -126, PT ;  /* 0xc2fc00004500780b */ /* 0x000fca0003f2e000 */
[----:B------:R-:W-:Y:S01]  /*1c70*/  @!P6 FMUL R68, R68, 0.5 ;  /* 0x3f0000004444e820 */ /* 0x000fe20000400000 */
[----:B------:R-:W4:Y:S01]  /*1c80*/  MUFU.EX2 R37, R72 ;  /* 0x0000004800257308 */ /* 0x000f220000000800 */
[----:B-----5:R-:W-:Y:S01]  /*1c90*/  @!P3 FMUL R16, R16, R16 ;  /* 0x000000101010b220 */ /* 0x020fe20000400000 */
[----:B------:R-:W-:Y:S02]  /*1ca0*/  FSETP.GEU.AND P3, PT, R73, -126, PT ;  /* 0xc2fc00004900780b */ /* 0x000fe40003f6e000 */
[----:B---3--:R-:W-:-:S03]  /*1cb0*/  FMNMX R4, R4, R23, !PT ;  /* 0x0000001704047209 */ /* 0x008fc60007800000 */
[----:B------:R-:W-:Y:S01]  /*1cc0*/  @!P1 FMUL R69, R69, 0.5 ;  /* 0x3f00000045459820 */ /* 0x000fe20000400000 */
[----:B------:R-:W3:Y:S01]  /*1cd0*/  MUFU.EX2 R29, R64 ;  /* 0x00000040001d7308 */ /* 0x000ee20000000800 */
        /* <DEDUP_REMOVED lines=8> */
[----:B---3--:R-:W-:Y:S01]  /*1d60*/  @!P2 FMUL R29, R29, R29 ;  /* 0x0000001d1d1da220 */ /* 0x008fe20000400000 */
[----:B------:R-:W-:-:S05]  /*1d70*/  FSETP.GEU.AND P2, PT, R76, -126, PT ;  /* 0xc2fc00004c00780b */ /* 0x000fca0003f4e000 */
[----:B------:R-:W-:Y:S01]  /*1d80*/  @!P5 FMUL R81, R81, 0.5 ;  /* 0x3f0000005151d820 */ /* 0x000fe20000400000 */
[----:B------:R-:W3:Y:S01]  /*1d90*/  MUFU.EX2 R48, R73 ;  /* 0x0000004900307308 */ /* 0x000ee20000000800 */
[----:B--2---:R-:W-:Y:S01]  /*1da0*/  @!P6 FMUL R33, R33, R33 ;  /* 0x000000212121e220 */ /* 0x004fe20000400000 */
[----:B------:R-:W-:-:S05]  /*1db0*/  FSETP.GEU.AND P6, PT, R80, -126, PT ;  /* 0xc2fc00005000780b */ /* 0x000fca0003fce000 */
[----:B------:R-:W-:Y:S01]  /*1dc0*/  @!P2 FMUL R76, R76, 0.5 ;  /* 0x3f0000004c4ca820 */ /* 0x000fe20000400000 */
[----:B------:R-:W2:Y:S01]  /*1dd0*/  MUFU.EX2 R20, R77 ;  /* 0x0000004d00147308 */ /* 0x000ea20000000800 */
[----:B----4-:R-:W-:Y:S01]  /*1de0*/  @!P1 FMUL R18, R18, R18 ;  /* 0x0000001212129220 */ /* 0x010fe20000400000 */
[----:B------:R-:W-:-:S04]  /*1df0*/  FSETP.NEU.AND P1, PT, R4, -INF , PT ;  /* 0xff8000000400780b */ /* 0x000fc80003f2d000 */
[----:B------:R-:W-:Y:S01]  /*1e00*/  FSEL R14, R4, RZ, P1 ;  /* 0x000000ff040e7208 */ /* 0x000fe20000800000 */
[----:B------:R-:W-:Y:S01]  /*1e10*/  @!P6 FMUL R80, R80, 0.5 ;  /* 0x3f0000005050e820 */ /* 0x000fe20000400000 */
[----:B------:R-:W4:Y:S01]  /*1e20*/  MUFU.EX2 R52, R81 ;  /* 0x0000005100347308 */ /* 0x000f220000000800 */
[----:B---3--:R-:W-:Y:S01]  /*1e30*/  @!P3 FMUL R48, R48, R48 ;  /* 0x000000303030b220 */ /* 0x008fe20000400000 */
[----:B------:R-:W-:Y:S01]  /*1e40*/  FSETP.GEU.AND P3, PT, R12, -126, PT ;  /* 0xc2fc00000c00780b */ /* 0x000fe20003f6e000 */
[----:B------:R-:W-:Y:S01]  /*1e50*/  FMUL R14, R14, UR7 ;  /* 0x000000070e0e7c20 */ /* 0x000fe20008400000 */
[----:B------:R-:W-:-:S03]  /*1e60*/  FSETP.GEU.AND P1, PT, R84, -126, PT ;  /* 0xc2fc00005400780b */ /* 0x000fc60003f2e000 */
[--C-:B------:R-:W-:Y:S01]  /*1e70*/  FFMA R45, R27, UR7, -R14.reuse ;  /* 0x000000071b2d7c23 */ /* 0x100fe2000800080e */
[----:B------:R-:W3:Y:S01]  /*1e80*/  MUFU.EX2 R41, R76 ;  /* 0x0000004c00297308 */ /* 0x000ee20000000800 */
[--C-:B------:R-:W-:Y:S01]  /*1e90*/  FFMA R49, R31, UR7, -R14.reuse ;  /* 0x000000071f317c23 */ /* 0x100fe2000800080e */
[--C-:B------:R-:W-:Y:S01]  /*1ea0*/  FFMA R26, R26, UR7, -R14.reuse ;  /* 0x000000071a1a7c23 */ /* 0x100fe2000800080e */
[----:B--2---:R-:W-:Y:S01]  /*1eb0*/  @!P4 FMUL R20, R20, R20 ;  /* 0x000000141414c220 */ /* 0x004fe20000400000 */
[----:B------:R-:W-:Y:S01]  /*1ec0*/  FSETP.GEU.AND P4, PT, R45, -126, PT ;  /* 0xc2fc00002d00780b */ /* 0x000fe20003f8e000 */
[--C-:B------:R-:W-:Y:S01]  /*1ed0*/  FFMA R30, R30, UR7, -R14.reuse ;  /* 0x000000071e1e7c23 */ /* 0x100fe2000800080e */
[--C-:B------:R-:W-:Y:S01]  /*1ee0*/  FFMA R34, R34, UR7, -R14.reuse ;  /* 0x0000000722227c23 */ /* 0x100fe2000800080e */
[----:B------:R-:W-:Y:S01]  /*1ef0*/  @!P3 FMUL R12, R12, 0.5 ;  /* 0x3f0000000c0cb820 */ /* 0x000fe20000400000 */
[----:B------:R-:W2:Y:S01]  /*1f00*/  MUFU.EX2 R23, R80 ;  /* 0x0000005000177308 */ /* 0x000ea20000000800 */
[----:B----4-:R-:W-:Y:S01]  /*1f10*/  @!P5 FMUL R52, R52, R52 ;  /* 0x000000343434d220 */ /* 0x010fe20000400000 */
[----:B------:R-:W-:Y:S01]  /*1f20*/  FSETP.GEU.AND P5, PT, R49, -126, PT ;  /* 0xc2fc00003100780b */ /* 0x000fe20003fae000 */
[----:B------:R-:W-:Y:S01]  /*1f30*/  @!P1 FMUL R84, R84, 0.5 ;  /* 0x3f00000054549820 */ /* 0x000fe20000400000 */
[--C-:B------:R-:W-:Y:S01]  /*1f40*/  FFMA R38, R38, UR7, -R14.reuse ;  /* 0x0000000726267c23 */ /* 0x100fe2000800080e */
[--C-:B------:R-:W-:Y:S01]  /*1f50*/  FFMA R51, R51, UR7, -R14.reuse ;  /* 0x0000000733337c23 */ /* 0x100fe2000800080e */
[--C-:B------:R-:W-:Y:S01]  /*1f60*/  FFMA R55, R55, UR7, -R14.reuse ;  /* 0x0000000737377c23 */ /* 0x100fe2000800080e */
[--C-:B------:R-:W-:Y:S01]  /*1f70*/  FFMA R42, R42, UR7, -R14.reuse ;  /* 0x000000072a2a7c23 */ /* 0x100fe2000800080e */
[----:B------:R4:W5:Y:S01]  /*1f80*/  MUFU.EX2 R22, R12 ;  /* 0x0000000c00167308 */ /* 0x0009620000000800 */
[----:B---3--:R-:W-:Y:S01]  /*1f90*/  @!P2 FMUL R41, R41, R41 ;  /* 0x000000292929a220 */ /* 0x008fe20000400000 */
[----:B------:R-:W-:Y:S01]  /*1fa0*/  FSETP.GEU.AND P2, PT, R26, -126, PT ;  /* 0xc2fc00001a00780b */ /* 0x000fe20003f4e000 */
[----:B------:R-:W-:Y:S01]  /*1fb0*/  @!P4 FMUL R45, R45, 0.5 ;  /* 0x3f0000002d2dc820 */ /* 0x000fe20000400000 */
[--C-:B------:R-:W-:Y:S01]  /*1fc0*/  FFMA R46, R46, UR7, -R14.reuse ;  /* 0x000000072e2e7c23 */ /* 0x100fe2000800080e */
[--C-:B------:R-:W-:Y:S01]  /*1fd0*/  FFMA R50, R50, UR7, -R14.reuse ;  /* 0x0000000732327c23 */ /* 0x100fe2000800080e */
[--C-:B------:R-:W-:Y:S01]  /*1fe0*/  FFMA R63, R63, UR7, -R14.reuse ;  /* 0x000000073f3f7c23 */ /* 0x100fe2000800080e */
[----:B------:R-:W-:Y:S01]  /*1ff0*/  @!P5 FMUL R49, R49, 0.5 ;  /* 0x3f0000003131d820 */ /* 0x000fe20000400000 */
[----:B------:R-:W3:Y:S01]  /*2000*/  MUFU.EX2 R56, R45 ;  /* 0x0000002d00387308 */ /* 0x000ee20000000800 */
[----:B--2---:R-:W-:Y:S01]  /*2010*/  @!P6 FMUL R23, R23, R23 ;  /* 0x000000171717e220 */ /* 0x004fe20000400000 */
[----:B------:R-:W-:Y:S01]  /*2020*/  FSETP.GEU.AND P6, PT, R30, -126, PT ;  /* 0xc2fc00001e00780b */ /* 0x000fe20003fce000 */
[--C-:B----4-:R-:W-:Y:S01]  /*2030*/  FFMA R12, R35, UR7, -R14.reuse ;  /* 0x00000007230c7c23 */ /* 0x110fe2000800080e */
[--C-:B------:R-:W-:Y:S01]  /*2040*/  FFMA R67, R67, UR7, -R14.reuse ;  /* 0x0000000743437c23 */ /* 0x100fe2000800080e */
[--C-:B------:R-:W-:Y:S01]  /*2050*/  FFMA R54, R54, UR7, -R14.reuse ;  /* 0x0000000736367c23 */ /* 0x100fe2000800080e */
[--C-:B------:R-:W-:Y:S01]  /*2060*/  FFMA R59, R59, UR7, -R14.reuse ;  /* 0x000000073b3b7c23 */ /* 0x100fe2000800080e */
[----:B------:R-:W-:Y:S01]  /*2070*/  @!P2 FMUL R26, R26, 0.5 ;  /* 0x3f0000001a1aa820 */ /* 0x000fe20000400000 */
[----:B------:R-:W2:Y:S01]  /*2080*/  MUFU.EX2 R60, R49 ;  /* 0x00000031003c7308 */ /* 0x000ea20000000800 */
[----:B-----5:R-:W-:Y:S01]  /*2090*/  @!P3 FMUL R22, R22, R22 ;  /* 0x000000161616b220 */ /* 0x020fe20000400000 */
[----:B------:R-:W-:Y:S01]  /*20a0*/  FSETP.GEU.AND P3, PT, R12, -126, PT ;  /* 0xc2fc00000c00780b */ /* 0x000fe20003f6e000 */
[--C-:B------:R-:W-:Y:S01]  /*20b0*/  FFMA R75, R75, UR7, -R14.reuse ;  /* 0x000000074b4b7c23 */ /* 0x100fe2000800080e */
[--C-:B------:R-:W-:Y:S01]  /*20c0*/  FFMA R83, R83, UR7, -R14.reuse ;  /* 0x0000000753537c23 */ /* 0x100fe2000800080e */
[--C-:B------:R-:W-:Y:S01]  /*20d0*/  FFMA R71, R71, UR7, -R14.reuse ;  /* 0x0000000747477c23 */ /* 0x100fe2000800080e */
[--C-:B------:R-:W-:Y:S01]  /*20e0*/  FFMA R78, R78, UR7, -R14.reuse ;  /* 0x000000074e4e7c23 */ /* 0x100fe2000800080e */
[----:B------:R-:W-:Y:S01]  /*20f0*/  @!P6 FMUL R30, R30, 0.5 ;  /* 0x3f0000001e1ee820 */ /* 0x000fe20000400000 */
[----:B------:R-:W4:Y:S01]  /*2100*/  MUFU.EX2 R27, R84 ;  /* 0x00000054001b7308 */ /* 0x000f220000000800 */
[----:B---3--:R-:W-:Y:S01]  /*2110*/  @!P4 FMUL R56, R56, R56 ;  /* 0x000000383838c220 */ /* 0x008fe20000400000 */
[--C-:B------:R-:W-:Y:S01]  /*2120*/  FFMA R86, R86, UR7, -R14.reuse ;  /* 0x0000000756567c23 */ /* 0x100fe2000800080e */
[----:B------:R-:W-:Y:S01]  /*2130*/  FFMA R79, R79, UR7, -R14 ;  /* 0x000000074f4f7c23 */ /* 0x000fe2000800080e */
[----:B------:R-:W-:Y:S01]  /*2140*/  FADD R61, R17, R52 ;  /* 0x00000034113d7221 */ /* 0x000fe20000000000 */
[----:B------:R-:W-:Y:S01]  /*2150*/  FADD R57, R8, R41 ;  /* 0x0000002908397221 */ /* 0x000fe20000000000 */
[----:B------:R-:W-:Y:S01]  /*2160*/  F2FP.BF16.F32.PACK_AB R52, R52, R23 ;  /* 0x000000173434723e */ /* 0x000fe200000010ff */
[----:B------:R-:W-:Y:S01]  /*2170*/  @!P3 FMUL R12, R12, 0.5 ;  /* 0x3f0000000c0cb820 */ /* 0x000fe20000400000 */
[----:B------:R3:W5:Y:S01]  /*2180*/  MUFU.EX2 R31, R26 ;  /* 0x0000001a001f7308 */ /* 0x0007620000000800 */
[----:B--2---:R-:W-:-:S07]  /*2190*/  @!P5 FMUL R60, R60, R60 ;  /* 0x0000003c3c3cd220 */ /* 0x004fce0000400000 */
[----:B------:R2:W1:Y:S01]  /*21a0*/  MUFU.EX2 R35, R30 ;  /* 0x0000001e00237308 */ /* 0x0004620000000800 */
[----:B---3--:R-:W-:Y:S01]  /*21b0*/  FFMA R26, R39, UR7, -R14 ;  /* 0x00000007271a7c23 */ /* 0x008fe2000800080e */
[----:B----4-:R-:W-:Y:S01]  /*21c0*/  @!P1 FMUL R27, R27, R27 ;  /* 0x0000001b1b1b9220 */ /* 0x010fe20000400000 */
[----:B------:R-:W-:-:S03]  /*21d0*/  FSETP.GEU.AND P1, PT, R34, -126, PT ;  /* 0xc2fc00002200780b */ /* 0x000fc60003f2e000 */
[----:B------:R-:W-:Y:S02]  /*21e0*/  FSETP.GEU.AND P4, PT, R26, -126, PT ;  /* 0xc2fc00001a00780b */ /* 0x000fe40003f8e000 */
[----:B------:R3:W4:Y:S01]  /*21f0*/  MUFU.EX2 R64, R12 ;  /* 0x0000000c00407308 */ /* 0x0007220000000800 */
[----:B--2---:R-:W-:Y:S01]  /*2200*/  FFMA R30, R43, UR7, -R14 ;  /* 0x000000072b1e7c23 */ /* 0x004fe2000800080e */
[----:B-----5:R-:W-:Y:S01]  /*2210*/  @!P2 FMUL R31, R31, R31 ;  /* 0x0000001f1f1fa220 */ /* 0x020fe20000400000 */
[----:B------:R-:W-:-:S03]  /*2220*/  FSETP.GEU.AND P2, PT, R38, -126, PT ;  /* 0xc2fc00002600780b */ /* 0x000fc60003f4e000 */
[----:B------:R-:W-:Y:S02]  /*2230*/  FSETP.GEU.AND P5, PT, R30, -126, PT ;  /* 0xc2fc00001e00780b */ /* 0x000fe40003fae000 */
[----:B------:R-:W-:Y:S01]  /*2240*/  @!P1 FMUL R34, R34, 0.5 ;  /* 0x3f00000022229820 */ /* 0x000fe20000400000 */
[----:B---3--:R-:W-:Y:S01]  /*2250*/  FFMA R12, R47, UR7, -R14 ;  /* 0x000000072f0c7c23 */ /* 0x008fe2000800080e */
[----:B-1----:R-:W-:Y:S01]  /*2260*/  @!P6 FMUL R35, R35, R35 ;  /* 0x000000232323e220 */ /* 0x002fe20000400000 */
[----:B------:R-:W-:Y:S01]  /*2270*/  @!P4 FMUL R26, R26, 0.5 ;  /* 0x3f0000001a1ac820 */ /* 0x000fe20000400000 */
[----:B------:R1:W2:Y:S01]  /*2280*/  MUFU.EX2 R39, R34 ;  /* 0x0000002200277308 */ /* 0x0002a20000000800 */
[----:B------:R-:W-:-:S03]  /*2290*/  FSETP.GEU.AND P6, PT, R42, -126, PT ;  /* 0xc2fc00002a00780b */ /* 0x000fc60003fce000 */
[----:B------:R-:W-:Y:S01]  /*22a0*/  @!P2 FMUL R38, R38, 0.5 ;  /* 0x3f0000002626a820 */ /* 0x000fe20000400000 */
[----:B----4-:R-:W-:Y:S01]  /*22b0*/  @!P3 FMUL R64, R64, R64 ;  /* 0x000000404040b220 */ /* 0x010fe20000400000 */
[----:B------:R-:W-:Y:S01]  /*22c0*/  FSETP.GEU.AND P3, PT, R12, -126, PT ;  /* 0xc2fc00000c00780b */ /* 0x000fe20003f6e000 */
[----:B------:R-:W-:Y:S01]  /*22d0*/  @!P5 FMUL R30, R30, 0.5 ;  /* 0x3f0000001e1ed820 */ /* 0x000fe20000400000 */
[----:B------:R3:W4:Y:S01]  /*22e0*/  MUFU.EX2 R68, R26 ;  /* 0x0000001a00447308 */ /* 0x0007220000000800 */
[----:B-1----:R-:W-:-:S05]  /*22f0*/  FFMA R34, R74, UR7, -R14 ;  /* 0x000000074a227c23 */ /* 0x002fca000800080e */
[----:B------:R-:W-:Y:S02]  /*2300*/  @!P6 FMUL R42, R42, 0.5 ;  /* 0x3f0000002a2ae820 */ /* 0x000fe40000400000 */
[----:B------:R1:W5:Y:S01]  /*2310*/  MUFU.EX2 R72, R30 ;  /* 0x0000001e00487308 */ /* 0x0003620000000800 */
[----:B--2---:R-:W-:Y:S01]  /*2320*/  @!P1 FMUL R39, R39, R39 ;  /* 0x0000002727279220 */ /* 0x004fe20000400000 */
[----:B------:R-:W-:Y:S01]  /*2330*/  FSETP.GEU.AND P1, PT, R46, -126, PT ;  /* 0xc2fc00002e00780b */ /* 0x000fe20003f2e000 */
[----:B------:R-:W-:Y:S01]  /*2340*/  @!P3 FMUL R12, R12, 0.5 ;  /* 0x3f0000000c0cb820 */ /* 0x000fe20000400000 */
[----:B---3--:R-:W-:-:S04]  /*2350*/  FFMA R26, R58, UR7, -R14 ;  /* 0x000000073a1a7c23 */ /* 0x008fc8000800080e */
[----:B------:R-:W2:Y:S01]  /*2360*/  MUFU.EX2 R43, R38 ;  /* 0x00000026002b7308 */ /* 0x000ea20000000800 */
[----:B----4-:R-:W-:Y:S01]  /*2370*/  @!P4 FMUL R68, R68, R68 ;  /* 0x000000444444c220 */ /* 0x010fe20000400000 */
[----:B------:R-:W-:Y:S01]  /*2380*/  FSETP.GEU.AND P4, PT, R51, -126, PT ;  /* 0xc2fc00003300780b */ /* 0x000fe20003f8e000 */
[----:B-1----:R-:W-:-:S04]  /*2390*/  FFMA R30, R66, UR7, -R14 ;  /* 0x00000007421e7c23 */ /* 0x002fc8000800080e */
[----:B------:R-:W-:Y:S01]  /*23a0*/  @!P1 FMUL R46, R46, 0.5 ;  /* 0x3f0000002e2e9820 */ /* 0x000fe20000400000 */
[----:B------:R1:W3:Y:S01]  /*23b0*/  MUFU.EX2 R76, R12 ;  /* 0x0000000c004c7308 */ /* 0x0002e20000000800 */
[----:B-----5:R-:W-:Y:S01]  /*23c0*/  @!P5 FMUL R72, R72, R72 ;  /* 0x000000484848d220 */ /* 0x020fe20000400000 */
[----:B------:R-:W-:-:S05]  /*23d0*/  FSETP.GEU.AND P5, PT, R55, -126, PT ;  /* 0xc2fc00003700780b */ /* 0x000fca0003fae000 */
[----:B------:R-:W-:Y:S01]  /*23e0*/  @!P4 FMUL R51, R51, 0.5 ;  /* 0x3f0000003333c820 */ /* 0x000fe20000400000 */
[----:B------:R-:W4:Y:S01]  /*23f0*/  MUFU.EX2 R45, R42 ;  /* 0x0000002a002d7308 */ /* 0x000f220000000800 */
[----:B--2---:R-:W-:Y:S01]  /*2400*/  @!P2 FMUL R43, R43, R43 ;  /* 0x0000002b2b2ba220 */ /* 0x004fe20000400000 */
[----:B------:R-:W-:Y:S01]  /*2410*/  FSETP.GEU.AND P2, PT, R50, -126, PT ;  /* 0xc2fc00003200780b */ /* 0x000fe20003f4e000 */
[----:B-1----:R-:W-:-:S04]  /*2420*/  FFMA R12, R62, UR7, -R14 ;  /* 0x000000073e0c7c23 */ /* 0x002fc8000800080e */
[----:B------:R-:W-:Y:S01]  /*2430*/  @!P5 FMUL R55, R55, 0.5 ;  /* 0x3f0000003737d820 */ /* 0x000fe20000400000 */
[----:B------:R1:W2:Y:S01]  /*2440*/  MUFU.EX2 R58, R51 ;  /* 0x00000033003a7308 */ /* 0x0002a20000000800 */
[----:B---3--:R-:W-:Y:S01]  /*2450*/  @!P3 FMUL R76, R76, R76 ;  /* 0x0000004c4c4cb220 */ /* 0x008fe20000400000 */
[----:B------:R-:W-:-:S05]  /*2460*/  FSETP.GEU.AND P3, PT, R59, -126, PT ;  /* 0xc2fc00003b00780b */ /* 0x000fca0003f6e000 */
[----:B------:R-:W-:Y:S01]  /*2470*/  @!P2 FMUL R50, R50, 0.5 ;  /* 0x3f0000003232a820 */ /* 0x000fe20000400000 */
[----:B------:R3:W5:Y:S01]  /*2480*/  MUFU.EX2 R62, R55 ;  /* 0x00000037003e7308 */ /* 0x0007620000000800 */
[----:B----4-:R-:W-:Y:S01]  /*2490*/  @!P6 FMUL R45, R45, R45 ;  /* 0x0000002d2d2de220 */ /* 0x010fe20000400000 */
[----:B------:R-:W-:Y:S01]  /*24a0*/  FSETP.GEU.AND P6, PT, R54, -126, PT ;  /* 0xc2fc00003600780b */ /* 0x000fe20003fce000 */
[----:B-1----:R-:W-:Y:S01]  /*24b0*/  FADD R51, R32, R37 ;  /* 0x0000002520337221 */ /* 0x002fe20000000000 */
[----:B------:R-:W-:-:S03]  /*24c0*/  F2FP.BF16.F32.PACK_AB R32, R13, R32 ;  /* 0x000000200d20723e */ /* 0x000fc600000010ff */
[----:B------:R-:W-:Y:S01]  /*24d0*/  @!P3 FMUL R59, R59, 0.5 ;  /* 0x3f0000003b3bb820 */ /* 0x000fe20000400000 */
[----:B------:R-:W1:Y:S01]  /*24e0*/  MUFU.EX2 R47, R46 ;  /* 0x0000002e002f7308 */ /* 0x000e620000000800 */
[----:B--2---:R-:W-:Y:S01]  /*24f0*/  @!P4 FMUL R58, R58, R58 ;  /* 0x0000003a3a3ac220 */ /* 0x004fe20000400000 */
[----:B------:R-:W-:Y:S01]  /*2500*/  FSETP.GEU.AND P4, PT, R63, -126, PT ;  /* 0xc2fc00003f00780b */ /* 0x000fe20003f8e000 */
[----:B---3--:R-:W-:Y:S01]  /*2510*/  FADD R55, R36, R23 ;  /* 0x0000001724377221 */ /* 0x008fe20000000000 */
[----:B------:R-:W-:-:S03]  /*2520*/  F2FP.BF16.F32.PACK_AB R36, R17, R36 ;  /* 0x000000241124723e */ /* 0x000fc600000010ff */
[----:B------:R-:W-:Y:S01]  /*2530*/  @!P6 FMUL R54, R54, 0.5 ;  /* 0x3f0000003636e820 */ /* 0x000fe20000400000 */
[----:B------:R-:W2:Y:S01]  /*2540*/  MUFU.EX2 R49, R50 ;  /* 0x0000003200317308 */ /* 0x000ea20000000800 */
[----:B-----5:R-:W-:Y:S01]  /*2550*/  @!P5 FMUL R62, R62, R62 ;  /* 0x0000003e3e3ed220 */ /* 0x020fe20000400000 */
[----:B------:R-:W-:-:S05]  /*2560*/  FSETP.GEU.AND P5, PT, R67, -126, PT ;  /* 0xc2fc00004300780b */ /* 0x000fca0003fae000 */
[----:B------:R-:W-:Y:S01]  /*2570*/  @!P4 FMUL R63, R63, 0.5 ;  /* 0x3f0000003f3fc820 */ /* 0x000fe20000400000 */
[----:B------:R-:W3:Y:S01]  /*2580*/  MUFU.EX2 R53, R54 ;  /* 0x0000003600357308 */ /* 0x000ee20000000800 */
[----:B-1----:R-:W-:Y:S01]  /*2590*/  @!P1 FMUL R47, R47, R47 ;  /* 0x0000002f2f2f9220 */ /* 0x002fe20000400000 */
[----:B------:R-:W-:-:S05]  /*25a0*/  FSETP.GEU.AND P1, PT, R26, -126, PT ;  /* 0xc2fc00001a00780b */ /* 0x000fca0003f2e000 */
[----:B------:R-:W-:Y:S01]  /*25b0*/  @!P5 FMUL R67, R67, 0.5 ;  /* 0x3f0000004343d820 */ /* 0x000fe20000400000 */
[----:B------:R-:W1:Y:S01]  /*25c0*/  MUFU.EX2 R63, R63 ;  /* 0x0000003f003f7308 */ /* 0x000e620000000800 */
[----:B--2---:R-:W-:Y:S01]  /*25d0*/  @!P2 FMUL R49, R49, R49 ;  /* 0x000000313131a220 */ /* 0x004fe20000400000 */
[----:B------:R-:W-:-:S05]  /*25e0*/  FSETP.GEU.AND P2, PT, R12, -126, PT ;  /* 0xc2fc00000c00780b */ /* 0x000fca0003f4e000 */
[----:B------:R-:W-:Y:S01]  /*25f0*/  @!P1 FMUL R26, R26, 0.5 ;  /* 0x3f0000001a1a9820 */ /* 0x000fe20000400000 */
[----:B------:R-:W2:Y:S01]  /*2600*/  MUFU.EX2 R67, R67 ;  /* 0x0000004300437308 */ /* 0x000ea20000000800 */
[----:B---3--:R-:W-:Y:S01]  /*2610*/  @!P6 FMUL R53, R53, R53 ;  /* 0x000000353535e220 */ /* 0x008fe20000400000 */
[----:B------:R-:W-:-:S05]  /*2620*/  FSETP.GEU.AND P6, PT, R30, -126, PT ;  /* 0xc2fc00001e00780b */ /* 0x000fca0003fce000 */
[----:B------:R-:W-:Y:S01]  /*2630*/  @!P2 FMUL R12, R12, 0.5 ;  /* 0x3f0000000c0ca820 */ /* 0x000fe20000400000 */
[----:B------:R3:W4:Y:S01]  /*2640*/  MUFU.EX2 R80, R26 ;  /* 0x0000001a00507308 */ /* 0x0007220000000800 */
[----:B-1----:R-:W-:-:S06]  /*2650*/  @!P4 FMUL R63, R63, R63 ;  /* 0x0000003f3f3fc220 */ /* 0x002fcc0000400000 */
[----:B------:R-:W-:Y:S01]  /*2660*/  @!P6 FMUL R30, R30, 0.5 ;  /* 0x3f0000001e1ee820 */ /* 0x000fe20000400000 */
[----:B------:R1:W5:Y:S01]  /*2670*/  MUFU.EX2 R66, R12 ;  /* 0x0000000c00427308 */ /* 0x0003620000000800 */
[----:B--2---:R-:W-:Y:S01]  /*2680*/  @!P5 FMUL R67, R67, R67 ;  /* 0x000000434343d220 */ /* 0x004fe20000400000 */
[----:B------:R-:W-:Y:S01]  /*2690*/  FSETP.GEU.AND P5, PT, R83, -126, PT ;  /* 0xc2fc00005300780b */ /* 0x000fe20003fae000 */
[----:B---3--:R-:W-:Y:S02]  /*26a0*/  FFMA R26, R70, UR7, -R14 ;  /* 0x00000007461a7c23 */ /* 0x008fe4000800080e */
[----:B------:R-:W-:-:S03]  /*26b0*/  FADD R50, R64, R67 ;  /* 0x0000004340327221 */ /* 0x000fc60000000000 */
[----:B------:R-:W2:Y:S01]  /*26c0*/  MUFU.EX2 R59, R59 ;  /* 0x0000003b003b7308 */ /* 0x000ea20000000800 */
[--C-:B-1----:R-:W-:Y:S01]  /*26d0*/  FFMA R12, R82, UR7, -R14.reuse ;  /* 0x00000007520c7c23 */ /* 0x102fe2000800080e */
[----:B----4-:R-:W-:Y:S01]  /*26e0*/  @!P1 FMUL R80, R80, R80 ;  /* 0x0000005050509220 */ /* 0x010fe20000400000 */
[----:B------:R-:W-:Y:S01]  /*26f0*/  FSETP.GEU.AND P1, PT, R34, -126, PT ;  /* 0xc2fc00002200780b */ /* 0x000fe20003f2e000 */
[----:B------:R-:W-:Y:S01]  /*2700*/  FFMA R14, R87, UR7, -R14 ;  /* 0x00000007570e7c23 */ /* 0x000fe2000800080e */
[----:B------:R-:W-:Y:S01]  /*2710*/  ULOP3.LUT UR7, UR21, 0x8, URZ, 0xc, !UPT ;  /* 0x0000000815077892 */ /* 0x000fe2000f8e0c3f */
[----:B------:R-:W-:Y:S01]  /*2720*/  FSETP.GEU.AND P4, PT, R12, -126, PT ;  /* 0xc2fc00000c00780b */ /* 0x000fe20003f8e000 */
[----:B------:R-:W-:Y:S01]  /*2730*/  @!P5 FMUL R83, R83, 0.5 ;  /* 0x3f0000005353d820 */ /* 0x000fe20000400000 */
[----:B------:R1:W3:Y:S01]  /*2740*/  MUFU.EX2 R70, R30 ;  /* 0x0000001e00467308 */ /* 0x0002e20000000800 */
[----:B-----5:R-:W-:Y:S01]  /*2750*/  @!P2 FMUL R66, R66, R66 ;  /* 0x000000424242a220 */ /* 0x020fe20000400000 */
[----:B------:R-:W-:-:S06]  /*2760*/  FSETP.GEU.AND P2, PT, R75, -126, PT ;  /* 0xc2fc00004b00780b */ /* 0x000fcc0003f4e000 */
[----:B------:R-:W-:Y:S01]  /*2770*/  @!P1 FMUL R34, R34, 0.5 ;  /* 0x3f00000022229820 */ /* 0x000fe20000400000 */
[----:B--2---:R-:W-:Y:S01]  /*2780*/  @!P3 FMUL R59, R59, R59 ;  /* 0x0000003b3b3bb220 */ /* 0x004fe20000400000 */
[----:B------:R-:W2:Y:S01]  /*2790*/  MUFU.EX2 R83, R83 ;  /* 0x0000005300537308 */ /* 0x000ea20000000800 */
[----:B------:R-:W-:Y:S01]  /*27a0*/  @!P4 FMUL R12, R12, 0.5 ;  /* 0x3f0000000c0cc820 */ /* 0x000fe20000400000 */
[----:B------:R-:W-:Y:S01]  /*27b0*/  FSETP.GEU.AND P3, PT, R26, -126, PT ;  /* 0xc2fc00001a00780b */ /* 0x000fe20003f6e000 */
[----:B-1----:R-:W-:Y:S01]  /*27c0*/  FADD R30, R9, R44 ;  /* 0x0000002c091e7221 */ /* 0x002fe20000000000 */
[----:B------:R-:W-:Y:S01]  /*27d0*/  F2FP.BF16.F32.PACK_AB R44, R44, R29 ;  /* 0x0000001d2c2c723e */ /* 0x000fe200000010ff */
[----:B------:R-:W-:Y:S01]  /*27e0*/  @!P2 FMUL R75, R75, 0.5 ;  /* 0x3f0000004b4ba820 */ /* 0x000fe20000400000 */
[----:B---3--:R-:W-:Y:S02]  /*27f0*/  @!P6 FMUL R70, R70, R70 ;  /* 0x000000464646e220 */ /* 0x008fe40000400000 */
[----:B------:R-:W1:Y:S01]  /*2800*/  MUFU.EX2 R82, R34 ;  /* 0x0000002200527308 */ /* 0x000e620000000800 */
[----:B------:R-:W-:Y:S01]  /*2810*/  FSETP.GEU.AND P6, PT, R71, -126, PT ;  /* 0xc2fc00004700780b */ /* 0x000fe20003fce000 */
[----:B------:R-:W-:Y:S01]  /*2820*/  FADD R69, R30, R61 ;  /* 0x0000003d1e457221 */ /* 0x000fe20000000000 */
[----:B------:R-:W-:Y:S01]  /*2830*/  FADD R30, R11, R18 ;  /* 0x000000120b1e7221 */ /* 0x000fe20000000000 */
[----:B------:R-:W-:Y:S01]  /*2840*/  FADD R61, R19, R22 ;  /* 0x00000016133d7221 */ /* 0x000fe20000000000 */
[----:B------:R-:W-:-:S02]  /*2850*/  FADD R46, R39, R70 ;  /* 0x00000046272e7221 */ /* 0x000fc40000000000 */
[----:B------:R-:W-:Y:S01]  /*2860*/  @!P3 FMUL R26, R26, 0.5 ;  /* 0x3f0000001a1ab820 */ /* 0x000fe20000400000 */
[----:B------:R3:W4:Y:S01]  /*2870*/  MUFU.EX2 R84, R12 ;  /* 0x0000000c00547308 */ /* 0x0007220000000800 */
[----:B--2---:R-:W-:Y:S01]  /*2880*/  @!P5 FMUL R83, R83, R83 ;  /* 0x000000535353d220 */ /* 0x004fe20000400000 */
[----:B------:R-:W-:Y:S01]  /*2890*/  FSETP.GEU.AND P5, PT, R14, -126, PT ;  /* 0xc2fc00000e00780b */ /* 0x000fe20003fae000 */
[----:B------:R-:W-:Y:S01]  /*28a0*/  FADD R61, R30, R61 ;  /* 0x0000003d1e3d7221 */ /* 0x000fe20000000000 */
[----:B------:R-:W-:Y:S01]  /*28b0*/  FADD R30, R56, R59 ;  /* 0x0000003b381e7221 */ /* 0x000fe20000000000 */
[----:B------:R-:W-:Y:S01]  /*28c0*/  FADD R81, R58, R83 ;  /* 0x000000533a517221 */ /* 0x000fe20000000000 */
[----:B------:R-:W-:Y:S02]  /*28d0*/  @!P6 FMUL R71, R71, 0.5 ;  /* 0x3f0000004747e820 */ /* 0x000fe40000400000 */
[----:B------:R-:W2:Y:S01]  /*28e0*/  MUFU.EX2 R75, R75 ;  /* 0x0000004b004b7308 */ /* 0x000ea20000000800 */
[----:B-1----:R-:W-:Y:S01]  /*28f0*/  @!P1 FMUL R82, R82, R82 ;  /* 0x0000005252529220 */ /* 0x002fe20000400000 */
[----:B------:R-:W-:Y:S01]  /*2900*/  FSETP.GEU.AND P1, PT, R78, -126, PT ;  /* 0xc2fc00004e00780b */ /* 0x000fe20003f2e000 */
[----:B---3--:R-:W-:Y:S01]  /*2910*/  FADD R12, R24, R21 ;  /* 0x00000015180c7221 */ /* 0x008fe20000000000 */
[----:B------:R-:W-:Y:S01]  /*2920*/  FADD R50, R50, R81 ;  /* 0x0000005132327221 */ /* 0x000fe20000000000 */
[----:B------:R-:W-:Y:S01]  /*2930*/  FADD R73, R45, R82 ;  /* 0x000000522d497221 */ /* 0x000fe20000000000 */
[C---:B------:R-:W-:Y:S01]  /*2940*/  F2FP.BF16.F32.PACK_AB R24, R5.reuse, R24 ;  /* 0x000000180518723e */ /* 0x040fe200000010ff */
[----:B------:R-:W-:Y:S01]  /*2950*/  FADD R34, R12, R51 ;  /* 0x000000330c227221 */ /* 0x000fe20000000000 */
[----:B------:R1:W3:Y:S01]  /*2960*/  MUFU.EX2 R74, R26 ;  /* 0x0000001a004a7308 */ /* 0x0002e20000000800 */
[----:B----4-:R-:W-:Y:S01]  /*2970*/  @!P4 FMUL R84, R84, R84 ;  /* 0x000000545454c220 */ /* 0x010fe20000400000 */
[----:B------:R-:W-:Y:S01]  /*2980*/  FSETP.GEU.AND P4, PT, R86, -126, PT ;  /* 0xc2fc00005600780b */ /* 0x000fe20003f8e000 */
[----:B------:R-:W-:Y:S01]  /*2990*/  FADD R12, R5, R40 ;  /* 0x00000028050c7221 */ /* 0x000fe20000000000 */
[----:B------:R-:W-:Y:S01]  /*29a0*/  @!P5 FMUL R14, R14, 0.5 ;  /* 0x3f0000000e0ed820 */ /* 0x000fe20000400000 */
[----:B------:R-:W-:-:S02]  /*29b0*/  F2FP.BF16.F32.PACK_AB R40, R40, R21 ;  /* 0x000000152828723e */ /* 0x000fc400000010ff */
[----:B------:R-:W-:Y:S01]  /*29c0*/  @!P1 FMUL R78, R78, 0.5 ;  /* 0x3f0000004e4e9820 */ /* 0x000fe20000400000 */
[----:B------:R-:W4:Y:S01]  /*29d0*/  MUFU.EX2 R71, R71 ;  /* 0x0000004700477308 */ /* 0x000f220000000800 */
[----:B--2---:R-:W-:Y:S01]  /*29e0*/  @!P2 FMUL R75, R75, R75 ;  /* 0x0000004b4b4ba220 */ /* 0x004fe20000400000 */
[----:B------:R-:W-:Y:S01]  /*29f0*/  FSETP.GEU.AND P2, PT, R79, -126, PT ;  /* 0xc2fc00004f00780b */ /* 0x000fe20003f4e000 */
[----:B-1----:R-:W-:Y:S01]  /*2a00*/  FADD R26, R28, R29 ;  /* 0x0000001d1c1a7221 */ /* 0x002fe20000000000 */
[----:B------:R-:W-:Y:S01]  /*2a10*/  F2FP.BF16.F32.PACK_AB R29, R64, R39 ;  /* 0x00000027401d723e */ /* 0x000fe200000010ff */
[----:B------:R-:W-:Y:S01]  /*2a20*/  FADD R77, R72, R75 ;  /* 0x0000004b484d7221 */ /* 0x000fe20000000000 */
[----:B------:R-:W-:Y:S01]  /*2a30*/  F2FP.BF16.F32.PACK_AB R39, R62, R53 ;  /* 0x000000353e27723e */ /* 0x000fe200000010ff */
[----:B------:R-:W-:Y:S01]  /*2a40*/  FADD R65, R26, R55 ;  /* 0x000000371a417221 */ /* 0x000fe20000000000 */
[----:B------:R-:W-:Y:S01]  /*2a50*/  FADD R55, R13, R48 ;  /* 0x000000300d377221 */ /* 0x000fe20000000000 */
[----:B------:R-:W-:Y:S01]  /*2a60*/  @!P4 FMUL R86, R86, 0.5 ;  /* 0x3f0000005656c820 */ /* 0x000fe20000400000 */
[----:B------:R-:W1:Y:S01]  /*2a70*/  MUFU.EX2 R78, R78 ;  /* 0x0000004e004e7308 */ /* 0x000e620000000800 */
[----:B------:R-:W-:Y:S01]  /*2a80*/  FADD R26, R2, R25 ;  /* 0x00000019021a7221 */ /* 0x000fe20000000000 */
[----:B------:R-:W-:Y:S01]  /*2a90*/  FADD R38, R12, R55 ;  /* 0x000000370c267221 */ /* 0x000fe20000000000 */
[----:B------:R-:W-:Y:S01]  /*2aa0*/  FADD R55, R15, R20 ;  /* 0x000000140f377221 */ /* 0x000fe20000000000 */
[----:B------:R-:W-:Y:S01]  /*2ab0*/  FADD R12, R7, R16 ;  /* 0x00000010070c7221 */ /* 0x000fe20000000000 */
[----:B------:R-:W-:Y:S01]  /*2ac0*/  @!P2 FMUL R79, R79, 0.5 ;  /* 0x3f0000004f4fa820 */ /* 0x000fe20000400000 */
[----:B------:R-:W-:Y:S01]  /*2ad0*/  FADD R42, R26, R57 ;  /* 0x000000391a2a7221 */ /* 0x000fe20000000000 */
[----:B------:R-:W-:Y:S01]  /*2ae0*/  FADD R26, R6, R33 ;  /* 0x00000021061a7221 */ /* 0x000fe20000000000 */
[----:B------:R-:W-:Y:S01]  /*2af0*/  FADD R12, R12, R55 ;  /* 0x000000370c0c7221 */ /* 0x000fe20000000000 */
[----:B------:R2:W5:Y:S01]  /*2b00*/  MUFU.EX2 R51, R79 ;  /* 0x0000004f00337308 */ /* 0x0005620000000800 */
[----:B------:R-:W-:Y:S01]  /*2b10*/  FADD R57, R10, R27 ;  /* 0x0000001b0a397221 */ /* 0x000fe20000000000 */
[----:B---3--:R-:W-:Y:S01]  /*2b20*/  @!P3 FMUL R74, R74, R74 ;  /* 0x0000004a4a4ab220 */ /* 0x008fe20000400000 */
[----:B----4-:R-:W-:Y:S01]  /*2b30*/  @!P6 FMUL R71, R71, R71 ;  /* 0x000000474747e220 */ /* 0x010fe20000400000 */
[----:B------:R-:W-:Y:S01]  /*2b40*/  FADD R85, R30, R77 ;  /* 0x0000004d1e557221 */ /* 0x000fe20000000000 */
[----:B------:R-:W-:Y:S01]  /*2b50*/  FADD R57, R26, R57 ;  /* 0x000000391a397221 */ /* 0x000fe20000000000 */
[----:B------:R-:W-:Y:S01]  /*2b60*/  FADD R26, R31, R80 ;  /* 0x000000501f1a7221 */ /* 0x000fe20000000000 */
[----:B------:R-:W-:Y:S01]  /*2b70*/  FADD R30, R43, R74 ;  /* 0x0000004a2b1e7221 */ /* 0x000fe20000000000 */
[----:B------:R-:W3:Y:S01]  /*2b80*/  MUFU.EX2 R86, R86 ;  /* 0x0000005600567308 */ /* 0x000ee20000000800 */
[----:B--2---:R-:W-:Y:S01]  /*2b90*/  FADD R79, R49, R84 ;  /* 0x00000054314f7221 */ /* 0x004fe20000000000 */
[----:B-1----:R-:W-:Y:S01]  /*2ba0*/  @!P1 FMUL R78, R78, R78 ;  /* 0x0000004e4e4e9220 */ /* 0x002fe20000400000 */
[----:B------:R-:W-:Y:S01]  /*2bb0*/  FADD R54, R26, R73 ;  /* 0x000000491a367221 */ /* 0x000fe20000000000 */
[----:B------:R-:W-:Y:S01]  /*2bc0*/  FADD R26, R60, R63 ;  /* 0x0000003f3c1a7221 */ /* 0x000fe20000000000 */
[----:B------:R-:W-:Y:S01]  /*2bd0*/  FADD R87, R46, R79 ;  /* 0x0000004f2e577221 */ /* 0x000fe20000000000 */
[----:B------:R-:W-:Y:S01]  /*2be0*/  FADD R73, R47, R78 ;  /* 0x0000004e2f497221 */ /* 0x000fe20000000000 */
[----:B------:R-:W-:Y:S01]  /*2bf0*/  FADD R46, R68, R71 ;  /* 0x00000047442e7221 */ /* 0x000fe20000000000 */
[----:B------:R1:W2:Y:S01]  /*2c00*/  MUFU.EX2 R55, R14 ;  /* 0x0000000e00377308 */ /* 0x0002a20000000800 */
[----:B-----5:R-:W-:Y:S01]  /*2c10*/  @!P2 FMUL R51, R51, R51 ;  /* 0x000000333333a220 */ /* 0x020fe20000400000 */
[----:B------:R-:W-:Y:S01]  /*2c20*/  FADD R54, R54, R87 ;  /* 0x0000005736367221 */ /* 0x000fe20000000000 */
[----:B------:R-:W-:Y:S01]  /*2c30*/  FADD R50, R85, R50 ;  /* 0x0000003255327221 */ /* 0x000fe20000000000 */
[----:B------:R-:W-:Y:S01]  /*2c40*/  FADD R34, R34, R65 ;  /* 0x0000004122227221 */ /* 0x000fe20000000000 */
[----:B------:R-:W-:Y:S01]  /*2c50*/  FADD R77, R76, R51 ;  /* 0x000000334c4d7221 */ /* 0x000fe20000000000 */
[----:B------:R-:W-:Y:S01]  /*2c60*/  FADD R38, R38, R69 ;  /* 0x0000004526267221 */ /* 0x000fe20000000000 */
[----:B------:R-:W-:Y:S01]  /*2c70*/  FADD R57, R42, R57 ;  /* 0x000000392a397221 */ /* 0x000fe20000000000 */
[----:B------:R-:W-:Y:S01]  /*2c80*/  FADD R61, R12, R61 ;  /* 0x0000003d0c3d7221 */ /* 0x000fe20000000000 */
[----:B---3--:R-:W-:Y:S01]  /*2c90*/  @!P4 FMUL R86, R86, R86 ;  /* 0x000000565656c220 */ /* 0x008fe20000400000 */
[----:B-1----:R-:W-:Y:S01]  /*2ca0*/  FADD R14, R35, R66 ;  /* 0x00000042230e7221 */ /* 0x002fe20000000000 */
[----:B------:R-:W-:Y:S01]  /*2cb0*/  FADD R26, R26, R77 ;  /* 0x0000004d1a1a7221 */ /* 0x000fe20000000000 */
[----:B------:R-:W-:Y:S01]  /*2cc0*/  MOV R12, UR7 ;  /* 0x00000007000c7c02 */ /* 0x000fe20008000f00 */
[----:B------:R-:W-:Y:S01]  /*2cd0*/  FADD R79, R53, R86 ;  /* 0x00000056354f7221 */ /* 0x000fe20000000000 */
[----:B------:R-:W-:Y:S01]  /*2ce0*/  FADD R14, R14, R73 ;  /* 0x000000490e0e7221 */ /* 0x000fe20000000000 */
[----:B------:R-:W-:Y:S01]  /*2cf0*/  FADD R34, R34, R57 ;  /* 0x0000003922227221 */ /* 0x000fe20000000000 */
[----:B------:R-:W-:Y:S01]  /*2d00*/  FADD R61, R38, R61 ;  /* 0x0000003d263d7221 */ /* 0x000fe20000000000 */
[----:B--2---:R-:W-:Y:S01]  /*2d10*/  @!P5 FMUL R55, R55, R55 ;  /* 0x000000373737d220 */ /* 0x004fe20000400000 */
[----:B------:R-:W-:Y:S01]  /*2d20*/  FADD R79, R30, R79 ;  /* 0x0000004f1e4f7221 */ /* 0x000fe20000000000 */
[----:B------:R1:W-:Y:S01]  /*2d30*/  SYNCS.ARRIVE.TRANS64.A1T0 RZ, [R12+UR23], RZ ;  /* 0x000000ff0cff79a7 */ /* 0x0003e20008100017 */
[----:B------:R-:W-:Y:S01]  /*2d40*/  F2FP.BF16.F32.PACK_AB R42, R16, R25 ;  /* 0x00000019102a723e */ /* 0x000fe200000010ff */
[----:B------:R-:W-:Y:S01]  /*2d50*/  FADD R81, R62, R55 ;  /* 0x000000373e517221 */ /* 0x000fe20000000000 */
[----:B------:R-:W-:Y:S01]  /*2d60*/  FADD R79, R14, R79 ;  /* 0x0000004f0e4f7221 */ /* 0x000fe20000000000 */
[----:B------:R-:W-:-:S02]  /*2d70*/  F2FP.BF16.F32.PACK_AB R48, R48, R37 ;  /* 0x000000253030723e */ /* 0x000fc400000010ff */
[----:B------:R-:W-:Y:S01]  /*2d80*/  FADD R81, R46, R81 ;  /* 0x000000512e517221 */ /* 0x000fe20000000000 */
[----:B------:R-:W-:Y:S01]  /*2d90*/  FADD R54, R54, R79 ;  /* 0x0000004f36367221 */ /* 0x000fe20000000000 */
[----:B------:R-:W-:Y:S01]  /*2da0*/  F2FP.BF16.F32.PACK_AB R46, R18, R33 ;  /* 0x00000021122e723e */ /* 0x000fe200000010ff */
[----:B-1----:R-:W-:Y:S01]  /*2db0*/  FADD R12, R34, R61 ;  /* 0x0000003d220c7221 */ /* 0x002fe20000000000 */
[----:B------:R-:W-:Y:S01]  /*2dc0*/  FADD R81, R26, R81 ;  /* 0x000000511a517221 */ /* 0x000fe20000000000 */
[----:B------:R-:W-:Y:S02]  /*2dd0*/  F2FP.BF16.F32.PACK_AB R25, R56, R31 ;  /* 0x0000001f3819723e */ /* 0x000fe400000010ff */
[----:B------:R-:W-:Y:S01]  /*2de0*/  F2FP.BF16.F32.PACK_AB R31, R68, R43 ;  /* 0x0000002b441f723e */ /* 0x000fe200000010ff */
[----:B------:R-:W-:Y:S01]  /*2df0*/  FADD R81, R50, R81 ;  /* 0x0000005132517221 */ /* 0x000fe20000000000 */
[----:B------:R-:W-:Y:S02]  /*2e00*/  F2FP.BF16.F32.PACK_AB R50, R20, R41 ;  /* 0x000000291432723e */ /* 0x000fe400000010ff */
[----:B------:R-:W-:Y:S01]  /*2e10*/  F2FP.BF16.F32.PACK_AB R33, R72, R45 ;  /* 0x0000002d4821723e */ /* 0x000fe200000010ff */
[----:B------:R-:W-:Y:S01]  /*2e20*/  FADD R14, R54, R81 ;  /* 0x00000051360e7221 */ /* 0x000fe20000000000 */
[----:B------:R-:W-:-:S02]  /*2e30*/  F2FP.BF16.F32.PACK_AB R54, R22, R27 ;  /* 0x0000001b1636723e */ /* 0x000fc400000010ff */
[----:B------:R-:W-:Y:S02]  /*2e40*/  F2FP.BF16.F32.PACK_AB R27, R60, R35 ;  /* 0x000000233c1b723e */ /* 0x000fe400000010ff */
[----:B------:R-:W-:Y:S02]  /*2e50*/  F2FP.BF16.F32.PACK_AB R35, R76, R47 ;  /* 0x0000002f4c23723e */ /* 0x000fe400000010ff */
[----:B------:R-:W-:Y:S02]  /*2e60*/  F2FP.BF16.F32.PACK_AB R37, R58, R49 ;  /* 0x000000313a25723e */ /* 0x000fe400000010ff */
[----:B------:R-:W-:Y:S02]  /*2e70*/  F2FP.BF16.F32.PACK_AB R26, R7, R2 ;  /* 0x00000002071a723e */ /* 0x000fe400000010ff */
[----:B------:R-:W-:Y:S02]  /*2e80*/  F2FP.BF16.F32.PACK_AB R28, R9, R28 ;  /* 0x0000001c091c723e */ /* 0x000fe400000010ff */
        /* <DEDUP_REMOVED lines=9> */
[----:B------:R-:W-:Y:S01]  /*2f20*/  F2FP.BF16.F32.PACK_AB R53, R83, R84 ;  /* 0x000000545335723e */ /* 0x000fe200000010ff */
[----:B------:R-:W-:Y:S06]  /*2f30*/  @!P0 BRA `(.L_x_19) ;  /* 0x0000000000048947 */ /* 0x000fec0003800000 */
[----:B------:R-:W-:Y:S01]  /*2f40*/  BPT.TRAP 0x1 ;  /* 0x000000040000795c */ /* 0x000fe20000300000 */
.L_x_19:
[----:B------:R-:W1:Y:S02]  /*2f50*/  SYNCS.PHASECHK.TRANS64.TRYWAIT P1, [UR36+0x18008], R0 ;  /* 0x01800800ff0075a7 */ /* 0x000e640008020164 */
[----:B-1----:R-:W-:Y:S05]  /*2f60*/  @!P1 BRA `(.L_x_20) ;  /* 0x0000005000709947 */ /* 0x002fea0003800000 */
.L_x_92:
[----:B------:R-:W-:Y:S01]  /*2f70*/  UIADD3 UR10, UR20, 0x400, URZ ;  /* 0x00000400140a7890 */ /* 0x000fe2000fffe03f */
[----:B------:R-:W-:Y:S01]  /*2f80*/  WARPGROUP.ARRIVE ;  /* 0x00000000000079c5 */ /* 0x000fe20000000000 */
[----:B------:R-:W-:Y:S01]  /*2f90*/  UMOV UR11, 0x40000040 ;  /* 0x40000040000b7882 */ /* 0x000fe20000000000 */
[----:B------:R-:W-:-:S06]  /*2fa0*/  F2FP.BF16.F32.PACK_AB R55, R55, R86 ;  /* 0x000000563737723e */ /* 0x000fcc00000010ff */
[----:B------:R-:W-:Y:S01]  /*2fb0*/  HGMMA.64x64x16.F32.BF16 R88, R24, gdesc[UR8].tnspB, RZ, !UPT, gsb0 ;  /* 0x40e0000818587df0 */ /* 0x000fe2000c0018ff */
[----:B------:R-:W-:Y:S01]  /*2fc0*/  UIADD3 UR10, UR20, 0x480, URZ ;  /* 0x00000480140a7890 */ /* 0x000fe2000fffe03f */
[----:B------:R-:W-:Y:S01]  /*2fd0*/  UMOV UR11, 0x40000040 ;  /* 0x40000040000b7882 */ /* 0x000fe20000000000 */
[----:B------:R-:W-:Y:S02]  /*2fe0*/  WARPGROUP.DEPBAR.LE gsb0, 0x0 ;  /* 0x00008000000079c5 */ /* 0x000fe40000010000 */
[----:B------:R-:W-:-:S06]  /*2ff0*/  WARPGROUP.ARRIVE ;  /* 0x00000000000079c5 */ /* 0x000fcc0000000000 */
[----:B------:R-:W-:Y:S01]  /*3000*/  HGMMA.64x64x16.F32.BF16 R88, R28, gdesc[UR8].tnspB, R88, gsb0 ;  /* 0x40e000081c587df0 */ /* 0x000fe20008001858 */
        /* <DEDUP_REMOVED lines=29> */
[----:B------:R-:W-:Y:S03]  /*31e0*/  HGMMA.64x64x16.F32.BF16 R88, R52, gdesc[UR8].tnspB, R88, gsb0 ;  /* 0x40e0000834587df0 */ /* 0x000fe60008001858 */
[----:B------:R-:W-:Y:S02]  /*31f0*/  WARPGROUP.DEPBAR.LE gsb0, 0x0 ;  /* 0x00008000000079c5 */ /* 0x000fe40000010000 */
[----:B------:R-:W-:Y:S05]  /*3200*/  @!P0 BRA `(.L_x_21) ;  /* 0x0000000000048947 */ /* 0x000fea0003800000 */
[----:B------:R-:W-:Y:S01]  /*3210*/  BPT.TRAP 0x1 ;  /* 0x000000040000795c */ /* 0x000fe20000300000 */
.L_x_21:
[----:B------:R-:W-:Y:S02]  /*3220*/  UISETP.GT.U32.AND UP0, UPT, UR6, 0x1, UPT ;  /* 0x000000010600788c */ /* 0x000fe4000bf04070 */
[----:B------:R-:W-:-:S04]  /*3230*/  UIADD3 UR7, UR36, 0x18028, URZ ;  /* 0x0001802824077890 */ /* 0x000fc8000fffe03f */
[----:B------:R-:W-:Y:S01]  /*3240*/  PLOP3.LUT P1, PT, PT, PT, UP0, 0x80, 0x0 ;  /* 0x000000000000781c */ /* 0x000fe20003f2f008 */
[----:B------:R-:W-:-:S09]  /*3250*/  UPRMT UR7, URZ, 0x654, UR7 ;  /* 0x000006543f077896 */ /* 0x000fd20008000007 */
[----:B------:R-:W-:Y:S03]  /*3260*/  SYNCS.ARRIVE.TRANS64.RED.A1T0 RZ, [UR7], RZ ;  /* 0x000000ffffff79a7 */ /* 0x000fe60008100407 */
[----:B------:R-:W-:Y:S05]  /*3270*/  @P1 BRA `(.L_x_22) ;  /* 0x0000000000041947 */ /* 0x000fea0003800000 */
[----:B------:R-:W-:Y:S01]  /*3280*/  BPT.TRAP 0x1 ;  /* 0x000000040000795c */ /* 0x000fe20000300000 */
.L_x_22:
[----:B-1----:R-:W1:Y:S02]  /*3290*/  LDC R0, c[0x0][0x28c] ;  /* 0x0000a300ff007b82 */ /* 0x002e640000000800 */
[----:B-1----:R-:W-:-:S13]  /*32a0*/  ISETP.GE.AND P2, PT, R0, 0x81, PT ;  /* 0x000000810000780c */ /* 0x002fda0003f46270 */
[----:B------:R-:W-:Y:S05]  /*32b0*/  @!P2 BRA `(.L_x_23) ;  /* 0x000000280054a947 */ /* 0x000fea0003800000 */
[----:B------:R-:W-:Y:S01]  /*32c0*/  IADD3 R0, R0, 0x7f, RZ ;  /* 0x0000007f00007810 */ /* 0x000fe20007ffe0ff */
[----:B------:R-:W-:Y:S01]  /*32d0*/  UMOV UR23, 0x2 ;  /* 0x0000000200177882 */ /* 0x000fe20000000000 */
[----:B------:R-:W-:Y:S01]  /*32e0*/  MOV R7, R3 ;  /* 0x0000000300077202 */ /* 0x000fe20000000f00 */
[----:B------:R-:W-:Y:S01]  /*32f0*/  UMOV UR21, 0x1 ;  /* 0x0000000100157882 */ /* 0x000fe20000000000 */
[----:B------:R-:W-:Y:S01]  /*3300*/  SHF.R.S32.HI R5, RZ, 0x1f, R0 ;  /* 0x0000001fff057819 */ /* 0x000fe20000011400 */
[----:B------:R-:W-:Y:S01]  /*3310*/  ULDC UR24, c[0x0][0x604] ;  /* 0x0001810000187ab9 */ /* 0x000fe20000000800 */
[----:B------:R-:W-:Y:S02]  /*3320*/  MOV R2, RZ ;  /* 0x000000ff00027202 */ /* 0x000fe40000000f00 */
[----:B------:R-:W-:Y:S02]  /*3330*/  LEA.HI R0, R5, R0, RZ, 0x7 ;  /* 0x0000000005007211 */ /* 0x000fe400078f38ff */
[----:B------:R-:W-:-:S02]  /*3340*/  MOV R5, R4 ;  /* 0x0000000400057202 */ /* 0x000fc40000000f00 */
[----:B------:R-:W-:-:S07]  /*3350*/  SHF.R.S32.HI R0, RZ, 0x7, R0 ;  /* 0x00000007ff007819 */ /* 0x000fce0000011400 */
.L_x_34:
[----:B------:R-:W-:Y:S05]  /*3360*/  @!P0 BRA `(.L_x_24) ;  /* 0x0000000000048947 */ /* 0x000fea0003800000 */
[----:B------:R-:W-:Y:S01]  /*3370*/  BPT.TRAP 0x1 ;  /* 0x000000040000795c */ /* 0x000fe20000300000 */
.L_x_24:
[----:B------:R-:W-:Y:S01]  /*3380*/  ULEA UR6, UR23, UR36, 0x3 ;  /* 0x0000002417067291 */ /* 0x000fe2000f8e183f */
[----:B------:R-:W-:-:S08]  /*3390*/  SHF.L.U32 R3, R2, 0x1f, RZ ;  /* 0x0000001f02037819 */ /* 0x000fd000000006ff */
[----:B------:R-:W1:Y:S02]  /*33a0*/  SYNCS.PHASECHK.TRANS64.TRYWAIT P2, [UR6+0x18000], R3 ;  /* 0x01800003ff0075a7 */ /* 0x000e640008040146 */
[----:B-1----:R-:W-:Y:S05]  /*33b0*/  @!P2 BRA `(.L_x_25) ;  /* 0x0000004c0074a947 */ /* 0x002fea0003800000 */
.L_x_93:
[----:B------:R-:W-:Y:S01]  /*33c0*/  ULEA UR6, UR23, UR22, 0xa ;  /* 0x0000001617067291 */ /* 0x000fe2000f8e503f */
[----:B------:R-:W-:Y:S01]  /*33d0*/  WARPGROUP.ARRIVE ;  /* 0x00000000000079c5 */ /* 0x000fe20000000000 */
[----:B------:R-:W-:Y:S01]  /*33e0*/  UMOV UR7, 0x40000040 ;  /* 0x4000004000077882 */ /* 0x000fe20000000000 */
[----:B------:R-:W-:Y:S01]  /*33f0*/  UMOV UR11, 0x40000040 ;  /* 0x40000040000b7882 */ /* 0x000fe20000000000 */
[----:B------:R-:W-:Y:S02]  /*3400*/  UIADD3 UR10, UR6, 0x2, URZ ;  /* 0x00000002060a7890 */ /* 0x000fe4000fffe03f */
[----:B------:R-:W-:Y:S01]  /*3410*/  UIADD3 UR14, UR6, 0x4, URZ ;  /* 0x00000004060e7890 */ /* 0x000fe2000fffe03f */
[----:B------:R-:W-:Y:S02]  /*3420*/  UMOV UR15, 0x40000040 ;  /* 0x40000040000f7882 */ /* 0x000fe40000000000 */
[----:B------:R-:W-:Y:S01]  /*3430*/  HGMMA.64x128x16.F32.BF16 R24, gdesc[UR4], RZ, !UPT, gsb0 ;  /* 0x01e00000041879f0 */ /* 0x000fe2000c0018ff */
[----:B------:R-:W-:Y:S01]  /*3440*/  UIADD3 UR18, UR6, 0x6, URZ ;  /* 0x0000000606127890 */ /* 0x000fe2000fffe03f */
[----:B------:R-:W-:Y:S01]  /*3450*/  UMOV UR19, 0x40000040 ;  /* 0x4000004000137882 */ /* 0x000fe20000000000 */
[----:B------:R-:W-:-:S04]  /*3460*/  UIADD3 UR23, UR23, 0x1, URZ ;  /* 0x0000000117177890 */ /* 0x000fc8000fffe03f */
[----:B------:R-:W-:-:S04]  /*3470*/  UISETP.NE.AND UP0, UPT, UR23, 0x5, UPT ;  /* 0x000000051700788c */ /* 0x000fc8000bf05270 */
[----:B------:R-:W-:Y:S02]  /*3480*/  USEL UR6, URZ, 0x1, UP0 ;  /* 0x000000013f067887 */ /* 0x000fe40008000000 */
[----:B------:R-:W-:-:S04]  /*3490*/  USEL UR23, UR23, URZ, UP0 ;  /* 0x0000003f17177287 */ /* 0x000fc80008000000 */
[----:B------:R-:W-:Y:S01]  /*34a0*/  LOP3.LUT R2, R2, UR6, RZ, 0x3c, !PT ;  /* 0x0000000602027c12 */ /* 0x000fe2000f8e3cff */
[----:B------:R-:W-:Y:S02]  /*34b0*/  WARPGROUP.DEPBAR.LE gsb0, 0x0 ;  /* 0x00008000000079c5 */ /* 0x000fe40000010000 */
        /* <DEDUP_REMOVED lines=9> */
[----:B------:R-:W-:Y:S05]  /*3550*/  @!P0 BRA `(.L_x_26) ;  /* 0x0000000000048947 */ /* 0x000fea0003800000 */
[----:B------:R-:W-:Y:S01]  /*3560*/  BPT.TRAP 0x1 ;  /* 0x000000040000795c */ /* 0x000fe20000300000 */
.L_x_26:
[----:B-1----:R-:W-:Y:S01]  /*3570*/  FMNMX R4, R24, R7, !PT ;  /* 0x0000000718047209 */ /* 0x002fe20007800000 */
[----:B------:R-:W-:Y:S01]  /*3580*/  ULEA UR6, UR23, UR36, 0x3 ;  /* 0x0000002417067291 */ /* 0x000fe2000f8e183f */
[----:B------:R-:W-:Y:S02]  /*3590*/  FMNMX R8, R26, R5, !PT ;  /* 0x000000051a087209 */ /* 0x000fe40007800000 */
[----:B------:R-:W-:Y:S02]  /*35a0*/  FMNMX R3, R25, R4, !PT ;  /* 0x0000000419037209 */ /* 0x000fe40007800000 */
[----:B------:R-:W-:Y:S02]  /*35b0*/  FMNMX R9, R27, R8, !PT ;  /* 0x000000081b097209 */ /* 0x000fe40007800000 */
[----:B------:R-:W-:Y:S02]  /*35c0*/  FMNMX R4, R28, R3, !PT ;  /* 0x000000031c047209 */ /* 0x000fe40007800000 */
[----:B------:R-:W-:-:S02]  /*35d0*/  FMNMX R8, R30, R9, !PT ;  /* 0x000000091e087209 */ /* 0x000fc40007800000 */
[----:B------:R-:W-:Y:S02]  /*35e0*/  FMNMX R3, R29, R4, !PT ;  /* 0x000000041d037209 */ /* 0x000fe40007800000 */
        /* <DEDUP_REMOVED lines=29> */
[----:B------:R-:W1:Y:S02]  /*37c0*/  SHFL.BFLY PT, R3, R4, 0x1, 0x1f ;  /* 0x0c201f0004037f89 */ /* 0x000e6400000e0000 */
[----:B-1----:R-:W-:Y:S02]  /*37d0*/  FMNMX R6, R4, R3, !PT ;  /* 0x0000000304067209 */ /* 0x002fe40007800000 */
[----:B------:R-:W-:-:S03]  /*37e0*/  FMNMX R4, R34, R11, !PT ;  /* 0x0000000b22047209 */ /* 0x000fc60007800000 */
[----:B------:R-:W1:Y:S01]  /*37f0*/  SHFL.BFLY PT, R3, R6, 0x2, 0x1f ;  /* 0x0c401f0006037f89 */ /* 0x000e6200000e0000 */
[----:B------:R-:W-:-:S04]  /*3800*/  FMNMX R13, R35, R4, !PT ;  /* 0x00000004230d7209 */ /* 0x000fc80007800000 */
[----:B------:R-:W-:-:S04]  /*3810*/  FMNMX R4, R38, R13, !PT ;  /* 0x0000000d26047209 */ /* 0x000fc80007800000 */
[----:B------:R-:W-:-:S04]  /*3820*/  FMNMX R13, R39, R4, !PT ;  /* 0x00000004270d7209 */ /* 0x000fc80007800000 */
[----:B------:R-:W-:-:S04]  /*3830*/  FMNMX R4, R42, R13, !PT ;  /* 0x0000000d2a047209 */ /* 0x000fc80007800000 */
[----:B------:R-:W-:-:S04]  /*3840*/  FMNMX R15, R43, R4, !PT ;  /* 0x000000042b0f7209 */ /* 0x000fc80007800000 */
[----:B------:R-:W-:Y:S02]  /*3850*/  FMNMX R4, R46, R15, !PT ;  /* 0x0000000f2e047209 */ /* 0x000fe40007800000 */
[----:B-1----:R-:W-:Y:S02]  /*3860*/  FMNMX R3, R6, R3, !PT ;  /* 0x0000000306037209 */ /* 0x002fe40007800000 */
[----:B------:R-:W-:Y:S02]  /*3870*/  FMNMX R17, R47, R4, !PT ;  /* 0x000000042f117209 */ /* 0x000fe40007800000 */
[C---:B------:R-:W-:Y:S02]  /*3880*/  FSETP.NEU.AND P2, PT, R3.reuse, -INF , PT ;  /* 0xff8000000300780b */ /* 0x040fe40003f4d000 */
[----:B------:R-:W-:Y:S02]  /*3890*/  FMNMX R4, R50, R17, !PT ;  /* 0x0000001132047209 */ /* 0x000fe40007800000 */
[----:B------:R-:W-:-:S02]  /*38a0*/  FSEL R10, R3, RZ, P2 ;  /* 0x000000ff030a7208 */ /* 0x000fc40001000000 */
[----:B------:R-:W-:-:S03]  /*38b0*/  FMNMX R17, R51, R4, !PT ;  /* 0x0000000433117209 */ /* 0x000fc60007800000 */
[----:B------:R-:W-:Y:S01]  /*38c0*/  FMUL R120, R10, UR24 ;  /* 0x000000180a787c20 */ /* 0x000fe20008400000 */
[----:B------:R-:W-:Y:S01]  /*38d0*/  FMNMX R4, R54, R17, !PT ;  /* 0x0000001136047209 */ /* 0x000fe20007800000 */
[----:B------:R-:W-:Y:S02]  /*38e0*/  FADD R10, -R10, R7 ;  /* 0x000000070a0a7221 */ /* 0x000fe40000000100 */
[--C-:B------:R-:W-:Y:S01]  /*38f0*/  FFMA R24, R24, UR24, -R120.reuse ;  /* 0x0000001818187c23 */ /* 0x100fe20008000878 */
[--C-:B------:R-:W-:Y:S01]  /*3900*/  FFMA R9, R25, UR24, -R120.reuse ;  /* 0x0000001819097c23 */ /* 0x100fe20008000878 */
[--C-:B------:R-:W-:Y:S01]  /*3910*/  FFMA R6, R28, UR24, -R120.reuse ;  /* 0x000000181c067c23 */ /* 0x100fe20008000878 */
[--C-:B------:R-:W-:Y:S01]  /*3920*/  FFMA R11, R29, UR24, -R120.reuse ;  /* 0x000000181d0b7c23 */ /* 0x100fe20008000878 */
[--C-:B------:R-:W-:Y:S01]  /*3930*/  FFMA R13, R33, UR24, -R120.reuse ;  /* 0x00000018210d7c23 */ /* 0x100fe20008000878 */
[----:B------:R-:W-:Y:S01]  /*3940*/  FSETP.GEU.AND P6, PT, R24, -126, PT ;  /* 0xc2fc00001800780b */ /* 0x000fe20003fce000 */
        /* <DEDUP_REMOVED lines=9> */
[----:B------:R-:W-:Y:S01]  /*39e0*/  FMNMX R19, R55, R4, !PT ;  /* 0x0000000437137209 */ /* 0x000fe20007800000 */
[--C-:B------:R-:W-:Y:S01]  /*39f0*/  FFMA R17, R41, UR24, -R120.reuse ;  /* 0x0000001829117c23 */ /* 0x100fe20008000878 */
[--C-:B------:R-:W-:Y:S01]  /*3a00*/  FFMA R36, R48, UR24, -R120.reuse ;  /* 0x0000001830247c23 */ /* 0x100fe20008000878 */
[----:B------:R-:W-:Y:S01]  /*3a10*/  @!P6 FMUL R24, R24, 0.5 ;  /* 0x3f0000001818e820 */ /* 0x000fe20000400000 */
[----:B------:R-:W-:Y:S01]  /*3a20*/  FMNMX R4, R58, R19, !PT ;  /* 0x000000133a047209 */ /* 0x000fe20007800000 */
[----:B------:R-:W-:Y:S01]  /*3a30*/  @!P3 FMUL R9, R9, 0.5 ;  /* 0x3f0000000909b820 */ /* 0x000fe20000400000 */
[--C-:B------:R-:W-:Y:S01]  /*3a40*/  FFMA R19, R45, UR24, -R120.reuse ;  /* 0x000000182d137c23 */ /* 0x100fe20008000878 */
[----:B------:R-:W-:Y:S01]  /*3a50*/  @!P4 FMUL R6, R6, 0.5 ;  /* 0x3f0000000606c820 */ /* 0x000fe20000400000 */
[----:B------:R-:W-:Y:S01]  /*3a60*/  FMNMX R21, R59, R4, !PT ;  /* 0x000000043b157209 */ /* 0x000fe20007800000 */
[----:B------:R-:W1:Y:S01]  /*3a70*/  MUFU.EX2 R24, R24 ;  /* 0x0000001800187308 */ /* 0x000e620000000800 */
[----:B------:R-:W-:Y:S01]  /*3a80*/  @!P5 FMUL R11, R11, 0.5 ;  /* 0x3f0000000b0bd820 */ /* 0x000fe20000400000 */
[----:B------:R-:W-:Y:S01]  /*3a90*/  @!P2 FMUL R28, R28, 0.5 ;  /* 0x3f0000001c1ca820 */ /* 0x000fe20000400000 */
[----:B------:R-:W-:Y:S01]  /*3aa0*/  FMNMX R4, R62, R21, !PT ;  /* 0x000000153e047209 */ /* 0x000fe20007800000 */
[--C-:B------:R-:W-:Y:S01]  /*3ab0*/  FFMA R18, R52, UR24, -R120.reuse ;  /* 0x0000001834127c23 */ /* 0x100fe20008000878 */
[--C-:B------:R-:W-:Y:S01]  /*3ac0*/  FFMA R41, R56, UR24, -R120.reuse ;  /* 0x0000001838297c23 */ /* 0x100fe20008000878 */
[--C-:B------:R-:W-:Y:S01]  /*3ad0*/  FFMA R40, R57, UR24, -R120.reuse ;  /* 0x0000001839287c23 */ /* 0x100fe20008000878 */
[----:B------:R-:W-:Y:S01]  /*3ae0*/  FMNMX R21, R63, R4, !PT ;  /* 0x000000043f157209 */ /* 0x000fe20007800000 */
[----:B------:R-:W2:Y:S01]  /*3af0*/  MUFU.EX2 R9, R9 ;  /* 0x0000000900097308 */ /* 0x000ea20000000800 */
[--C-:B------:R-:W-:Y:S01]  /*3b00*/  FFMA R45, R60, UR24, -R120.reuse ;  /* 0x000000183c2d7c23 */ /* 0x100fe20008000878 */
[--C-:B------:R-:W-:Y:S01]  /*3b10*/  FFMA R20, R61, UR24, -R120.reuse ;  /* 0x000000183d147c23 */ /* 0x100fe20008000878 */
[----:B------:R-:W-:Y:S01]  /*3b20*/  FMNMX R4, R66, R21, !PT ;  /* 0x0000001542047209 */ /* 0x000fe20007800000 */
[--C-:B------:R-:W-:Y:S01]  /*3b30*/  FFMA R21, R49, UR24, -R120.reuse ;  /* 0x0000001831157c23 */ /* 0x100fe20008000878 */
[--C-:B------:R-:W-:Y:S01]  /*3b40*/  FFMA R49, R64, UR24, -R120.reuse ;  /* 0x0000001840317c23 */ /* 0x100fe20008000878 */
[--C-:B------:R-:W-:Y:S01]  /*3b50*/  FFMA R44, R65, UR24, -R120.reuse ;  /* 0x00000018412c7c23 */ /* 0x100fe20008000878 */
[----:B------:R-:W-:Y:S01]  /*3b60*/  FMNMX R23, R67, R4, !PT ;  /* 0x0000000443177209 */ /* 0x000fe20007800000 */
[----:B------:R-:W3:Y:S01]  /*3b70*/  MUFU.EX2 R6, R6 ;  /* 0x0000000600067308 */ /* 0x000ee20000000800 */
[----:B-1----:R-:W-:Y:S01]  /*3b80*/  @!P6 FMUL R24, R24, R24 ;  /* 0x000000181818e220 */ /* 0x002fe20000400000 */
[----:B------:R-:W-:Y:S01]  /*3b90*/  FSETP.GEU.AND P6, PT, R13, -126, PT ;  /* 0xc2fc00000d00780b */ /* 0x000fe20003fce000 */
[--C-:B------:R-:W-:Y:S01]  /*3ba0*/  FFMA R22, R69, UR24, -R120.reuse ;  /* 0x0000001845167c23 */ /* 0x100fe20008000878 */
[----:B------:R-:W-:Y:S01]  /*3bb0*/  FMNMX R4, R70, R23, !PT ;  /* 0x0000001746047209 */ /* 0x000fe20007800000 */
[--C-:B------:R-:W-:Y:S01]  /*3bc0*/  FFMA R23, R53, UR24, -R120.reuse ;  /* 0x0000001835177c23 */ /* 0x100fe20008000878 */
[--C-:B------:R-:W-:Y:S01]  /*3bd0*/  FFMA R53, R68, UR24, -R120.reuse ;  /* 0x0000001844357c23 */ /* 0x100fe20008000878 */
[--C-:B------:R-:W-:Y:S01]  /*3be0*/  FFMA R48, R73, UR24, -R120.reuse ;  /* 0x0000001849307c23 */ /* 0x100fe20008000878 */
[----:B------:R-:W1:Y:S01]  /*3bf0*/  MUFU.EX2 R11, R11 ;  /* 0x0000000b000b7308 */ /* 0x000e620000000800 */
[----:B--2---:R-:W-:Y:S01]  /*3c00*/  @!P3 FMUL R9, R9, R9 ;  /* 0x000000090909b220 */ /* 0x004fe20000400000 */
[----:B------:R-:W-:Y:S01]  /*3c10*/  FSETP.GEU.AND P3, PT, R8, -126, PT ;  /* 0xc2fc00000800780b */ /* 0x000fe20003f6e000 */
[--C-:B------:R-:W-:Y:S01]  /*3c20*/  FFMA R57, R72, UR24, -R120.reuse ;  /* 0x0000001848397c23 */ /* 0x100fe20008000878 */
        /* <DEDUP_REMOVED lines=9> */
[--C-:B------:R-:W-:Y:S01]  /*3cc0*/  FFMA R56, R81, UR24, -R120.reuse ;  /* 0x0000001851387c23 */ /* 0x100fe20008000878 */
[--C-:B------:R-:W-:Y:S01]  /*3cd0*/  FFMA R60, R85, UR24, -R120.reuse ;  /* 0x00000018553c7c23 */ /* 0x100fe20008000878 */
[----:B------:R-:W-:Y:S01]  /*3ce0*/  @!P3 FMUL R8, R8, 0.5 ;  /* 0x3f0000000808b820 */ /* 0x000fe20000400000 */
[----:B------:R-:W3:Y:S01]  /*3cf0*/  MUFU.EX2 R13, R13 ;  /* 0x0000000d000d7308 */ /* 0x000ee20000000800 */
[----:B-1----:R-:W-:Y:S01]  /*3d00*/  @!P5 FMUL R11, R11, R11 ;  /* 0x0000000b0b0bd220 */ /* 0x002fe20000400000 */
[----:B------:R-:W-:Y:S01]  /*3d10*/  FSETP.GEU.AND P5, PT, R32, -126, PT ;  /* 0xc2fc00002000780b */ /* 0x000fe20003fae000 */
[----:B------:R-:W-:Y:S01]  /*3d20*/  FFMA R69, R84, UR24, -R120 ;  /* 0x0000001854457c23 */ /* 0x000fe20008000878 */
[----:B------:R-:W-:Y:S01]  /*3d30*/  FMNMX R25, R75, R4, !PT ;  /* 0x000000044b197209 */ /* 0x000fe20007800000 */
[----:B------:R-:W-:-:S02]  /*3d40*/  FMUL R10, R10, UR24 ;  /* 0x000000180a0a7c20 */ /* 0x000fc40008400000 */
[----:B------:R-:W-:Y:S01]  /*3d50*/  @!P4 FMUL R15, R15, 0.5 ;  /* 0x3f0000000f0fc820 */ /* 0x000fe20000400000 */
[----:B------:R-:W1:Y:S01]  /*3d60*/  MUFU.EX2 R8, R8 ;  /* 0x0000000800087308 */ /* 0x000e620000000800 */
[----:B--2---:R-:W-:Y:S01]  /*3d70*/  @!P2 FMUL R28, R28, R28 ;  /* 0x0000001c1c1ca220 */ /* 0x004fe20000400000 */
[----:B------:R-:W-:Y:S02]  /*3d80*/  FSETP.GEU.AND P2, PT, R17, -126, PT ;  /* 0xc2fc00001100780b */ /* 0x000fe40003f4e000 */
[----:B------:R-:W-:-:S03]  /*3d90*/  FMNMX R4, R78, R25, !PT ;  /* 0x000000194e047209 */ /* 0x000fc60007800000 */
[----:B------:R-:W-:Y:S01]  /*3da0*/  @!P5 FMUL R32, R32, 0.5 ;  /* 0x3f0000002020d820 */ /* 0x000fe20000400000 */
[----:B------:R-:W2:Y:S01]  /*3db0*/  MUFU.EX2 R15, R15 ;  /* 0x0000000f000f7308 */ /* 0x000ea20000000800 */
[----:B---3--:R-:W-:Y:S01]  /*3dc0*/  @!P6 FMUL R13, R13, R13 ;  /* 0x0000000d0d0de220 */ /* 0x008fe20000400000 */
[----:B------:R-:W-:Y:S02]  /*3dd0*/  FSETP.GEU.AND P6, PT, R16, -126, PT ;  /* 0xc2fc00001000780b */ /* 0x000fe40003fce000 */
[----:B------:R-:W-:-:S03]  /*3de0*/  FMNMX R25, R79, R4, !PT ;  /* 0x000000044f197209 */ /* 0x000fc60007800000 */
[----:B------:R-:W-:Y:S01]  /*3df0*/  @!P2 FMUL R17, R17, 0.5 ;  /* 0x3f0000001111a820 */ /* 0x000fe20000400000 */
[----:B------:R-:W3:Y:S01]  /*3e00*/  MUFU.EX2 R32, R32 ;  /* 0x0000002000207308 */ /* 0x000ee20000000800 */
[----:B-1----:R-:W-:Y:S01]  /*3e10*/  @!P3 FMUL R8, R8, R8 ;  /* 0x000000080808b220 */ /* 0x002fe20000400000 */
[----:B------:R-:W-:Y:S02]  /*3e20*/  FSETP.GEU.AND P3, PT, R19, -126, PT ;  /* 0xc2fc00001300780b */ /* 0x000fe40003f6e000 */
[----:B------:R-:W-:-:S03]  /*3e30*/  FMNMX R4, R82, R25, !PT ;  /* 0x0000001952047209 */ /* 0x000fc60007800000 */
        /* <DEDUP_REMOVED lines=18> */
[----:B------:R-:W-:Y:S01]  /*3f60*/  FSETP.GEU.AND P6, PT, R23, -126, PT ;  /* 0xc2fc00001700780b */ /* 0x000fe20003fce000 */
[----:B------:R-:W2:Y:S04]  /*3f70*/  SHFL.BFLY PT, R25, R4, 0x1, 0x1f ;  /* 0x0c201f0004197f89 */ /* 0x000ea800000e0000 */
[----:B------:R-:W-:Y:S01]  /*3f80*/  @!P2 FMUL R18, R18, 0.5 ;  /* 0x3f0000001212a820 */ /* 0x000fe20000400000 */
[----:B------:R-:W4:Y:S01]  /*3f90*/  MUFU.EX2 R21, R21 ;  /* 0x0000001500157308 */ /* 0x000f220000000800 */
[----:B---3--:R-:W-:Y:S01]  /*3fa0*/  @!P3 FMUL R19, R19, R19 ;  /* 0x000000131313b220 */ /* 0x008fe20000400000 */
[----:B------:R-:W-:-:S05]  /*3fb0*/  FSETP.GEU.AND P3, PT, R41, -126, PT ;  /* 0xc2fc00002900780b */ /* 0x000fca0003f6e000 */
[----:B------:R-:W-:Y:S01]  /*3fc0*/  @!P6 FMUL R23, R23, 0.5 ;  /* 0x3f0000001717e820 */ /* 0x000fe20000400000 */
[----:B------:R-:W3:Y:S01]  /*3fd0*/  MUFU.EX2 R18, R18 ;  /* 0x0000001200127308 */ /* 0x000ee20000000800 */
[----:B-1----:R-:W-:Y:S01]  /*3fe0*/  @!P4 FMUL R36, R36, R36 ;  /* 0x000000242424c220 */ /* 0x002fe20000400000 */
[----:B------:R-:W-:-:S05]  /*3ff0*/  FSETP.GEU.AND P4, PT, R40, -126, PT ;  /* 0xc2fc00002800780b */ /* 0x000fca0003f8e000 */
[----:B------:R-:W-:Y:S01]  /*4000*/  @!P3 FMUL R41, R41, 0.5 ;  /* 0x3f0000002929b820 */ /* 0x000fe20000400000 */
[----:B------:R-:W1:Y:S01]  /*4010*/  MUFU.EX2 R23, R23 ;  /* 0x0000001700177308 */ /* 0x000e620000000800 */
[----:B----4-:R-:W-:Y:S01]  /*4020*/  @!P5 FMUL R21, R21, R21 ;  /* 0x000000151515d220 */ /* 0x010fe20000400000 */
[----:B------:R-:W-:Y:S02]  /*4030*/  FSETP.GEU.AND P5, PT, R45, -126, PT ;  /* 0xc2fc00002d00780b */ /* 0x000fe40003fae000 */
[----:B--2---:R-:W-:-:S03]  /*4040*/  FMNMX R4, R4, R25, !PT ;  /* 0x0000001904047209 */ /* 0x004fc60007800000 */
[----:B------:R-:W-:Y:S01]  /*4050*/  @!P4 FMUL R40, R40, 0.5 ;  /* 0x3f0000002828c820 */ /* 0x000fe20000400000 */
[----:B------:R-:W2:Y:S01]  /*4060*/  MUFU.EX2 R41, R41 ;  /* 0x0000002900297308 */ /* 0x000ea20000000800 */
[----:B---3--:R-:W-:Y:S01]  /*4070*/  @!P2 FMUL R18, R18, R18 ;  /* 0x000000121212a220 */ /* 0x008fe20000400000 */
[----:B------:R-:W-:Y:S01]  /*4080*/  FSETP.GEU.AND P2, PT, R20, -126, PT ;  /* 0xc2fc00001400780b */ /* 0x000fe20003f4e000 */
[----:B------:R-:W3:Y:S04]  /*4090*/  SHFL.BFLY PT, R25, R4, 0x2, 0x1f ;  /* 0x0c401f0004197f89 */ /* 0x000ee800000e0000 */
[----:B------:R-:W-:Y:S01]  /*40a0*/  @!P5 FMUL R45, R45, 0.5 ;  /* 0x3f0000002d2dd820 */ /* 0x000fe20000400000 */
[----:B------:R-:W4:Y:S01]  /*40b0*/  MUFU.EX2 R40, R40 ;  /* 0x0000002800287308 */ /* 0x000f220000000800 */
        /* <DEDUP_REMOVED lines=8> */
[----:B----4-:R-:W-:Y:S01]  /*4140*/  @!P4 FMUL R40, R40, R40 ;  /* 0x000000282828c220 */ /* 0x010fe20000400000 */
[----:B------:R-:W-:Y:S02]  /*4150*/  FSETP.GEU.AND P4, PT, R53, -126, PT ;  /* 0xc2fc00003500780b */ /* 0x000fe40003f8e000 */
[----:B---3--:R-:W-:-:S03]  /*4160*/  FMNMX R4, R4, R25, !PT ;  /* 0x0000001904047209 */ /* 0x008fc60007800000 */
        /* <DEDUP_REMOVED lines=11> */
[----:B------:R-:W-:-:S03]  /*4220*/  FSETP.GEU.AND P6, PT, R48, -126, PT ;  /* 0xc2fc00003000780b */ /* 0x000fc60003fce000 */
[----:B------:R-:W-:Y:S01]  /*4230*/  FADD R7, R28, R49 ;  /* 0x000000311c077221 */ /* 0x000fe20000000000 */
[----:B------:R-:W-:Y:S01]  /*4240*/  F2FP.BF16.F32.PACK_AB R28, R13, R28 ;  /* 0x0000001c0d1c723e */ /* 0x000fe200000010ff */
        /* <DEDUP_REMOVED lines=13> */
[----:B------:R-:W3:Y:S01]  /*4320*/  MUFU.EX2 R61, R61 ;  /* 0x0000003d003d7308 */ /* 0x000ee20000000800 */
[----:B-1----:R-:W-:Y:S01]  /*4330*/  @!P2 FMUL R57, R57, R57 ;  /* 0x000000393939a220 */ /* 0x002fe20000400000 */
[----:B------:R-:W-:-:S04]  /*4340*/  FSETP.NEU.AND P2, PT, R4, -INF , PT ;  /* 0xff8000000400780b */ /* 0x000fc80003f4d000 */
[----:B------:R-:W-:Y:S01]  /*4350*/  FSEL R64, R4, RZ, P2 ;  /* 0x000000ff04407208 */ /* 0x000fe20001000000 */
[----:B------:R-:W-:Y:S01]  /*4360*/  @!P5 FMUL R65, R65, 0.5 ;  /* 0x3f0000004141d820 */ /* 0x000fe20000400000 */
[----:B------:R-:W1:Y:S01]  /*4370*/  MUFU.EX2 R52, R52 ;  /* 0x0000003400347308 */ /* 0x000e620000000800 */
[----:B--2---:R-:W-:Y:S01]  /*4380*/  @!P6 FMUL R48, R48, R48 ;  /* 0x000000303030e220 */ /* 0x004fe20000400000 */
[----:B------:R-:W-:Y:S01]  /*4390*/  FSETP.GEU.AND P6, PT, R56, -126, PT ;  /* 0xc2fc00003800780b */ /* 0x000fe20003fce000 */
[C---:B------:R-:W-:Y:S01]  /*43a0*/  FMUL R29, R64.reuse, UR24 ;  /* 0x00000018401d7c20 */ /* 0x040fe20008400000 */
[----:B------:R-:W-:Y:S01]  /*43b0*/  FSETP.GEU.AND P2, PT, R69, -126, PT ;  /* 0xc2fc00004500780b */ /* 0x000fe20003f4e000 */
[----:B------:R-:W-:Y:S01]  /*43c0*/  FADD R73, -R64, R5 ;  /* 0x0000000540497221 */ /* 0x000fe20000000100 */
[----:B------:R-:W-:Y:S01]  /*43d0*/  FADD R5, R24, R41 ;  /* 0x0000002918057221 */ /* 0x000fe20000000000 */
[--C-:B------:R-:W-:Y:S01]  /*43e0*/  FFMA R25, R26, UR24, -R29.reuse ;  /* 0x000000181a197c23 */ /* 0x100fe2000800081d */
[----:B------:R-:W2:Y:S01]  /*43f0*/  MUFU.EX2 R65, R65 ;  /* 0x0000004100417308 */ /* 0x000ea20000000800 */
[----:B---3--:R-:W-:Y:S01]  /*4400*/  @!P3 FMUL R61, R61, R61 ;  /* 0x0000003d3d3db220 */ /* 0x008fe20000400000 */
[----:B------:R-:W-:Y:S01]  /*4410*/  FSETP.GEU.AND P3, PT, R60, -126, PT ;  /* 0xc2fc00003c00780b */ /* 0x000fe20003f6e000 */
[--C-:B------:R-:W-:Y:S01]  /*4420*/  FFMA R27, R27, UR24, -R29.reuse ;  /* 0x000000181b1b7c23 */ /* 0x100fe2000800081d */
[--C-:B------:R-:W-:Y:S01]  /*4430*/  FFMA R30, R30, UR24, -R29.reuse ;  /* 0x000000181e1e7c23 */ /* 0x100fe2000800081d */
[--C-:B------:R-:W-:Y:S01]  /*4440*/  FFMA R34, R34, UR24, -R29.reuse ;  /* 0x0000001822227c23 */ /* 0x100fe2000800081d */
[--C-:B------:R-:W-:Y:S01]  /*4450*/  FFMA R31, R31, UR24, -R29.reuse ;  /* 0x000000181f1f7c23 */ /* 0x100fe2000800081d */
[----:B------:R-:W-:Y:S01]  /*4460*/  @!P6 FMUL R56, R56, 0.5 ;  /* 0x3f0000003838e820 */ /* 0x000fe20000400000 */
[--C-:B------:R-:W-:Y:S01]  /*4470*/  FFMA R26, R35, UR24, -R29.reuse ;  /* 0x00000018231a7c23 */ /* 0x100fe2000800081d */
[----:B-1----:R-:W-:Y:S01]  /*4480*/  @!P4 FMUL R52, R52, R52 ;  /* 0x000000343434c220 */ /* 0x002fe20000400000 */
[----:B------:R-:W-:Y:S01]  /*4490*/  FSETP.GEU.AND P4, PT, R25, -126, PT ;  /* 0xc2fc00001900780b */ /* 0x000fe20003f8e000 */
[----:B------:R-:W-:Y:S01]  /*44a0*/  @!P2 FMUL R69, R69, 0.5 ;  /* 0x3f0000004545a820 */ /* 0x000fe20000400000 */
[--C-:B------:R-:W-:Y:S01]  /*44b0*/  FFMA R38, R38, UR24, -R29.reuse ;  /* 0x0000001826267c23 */ /* 0x100fe2000800081d */
[----:B------:R-:W1:Y:S01]  /*44c0*/  MUFU.EX2 R56, R56 ;  /* 0x0000003800387308 */ /* 0x000e620000000800 */
[--C-:B------:R-:W-:Y:S01]  /*44d0*/  FFMA R39, R39, UR24, -R29.reuse ;  /* 0x0000001827277c23 */ /* 0x100fe2000800081d */
[----:B------:R-:W-:Y:S01]  /*44e0*/  @!P3 FMUL R60, R60, 0.5 ;  /* 0x3f0000003c3cb820 */ /* 0x000fe20000400000 */
[--C-:B------:R-:W-:Y:S01]  /*44f0*/  FFMA R42, R42, UR24, -R29.reuse ;  /* 0x000000182a2a7c23 */ /* 0x100fe2000800081d */
[----:B--2---:R-:W-:Y:S01]  /*4500*/  @!P5 FMUL R65, R65, R65 ;  /* 0x000000414141d220 */ /* 0x004fe20000400000 */
[----:B------:R-:W-:Y:S01]  /*4510*/  FSETP.GEU.AND P5, PT, R27, -126, PT ;  /* 0xc2fc00001b00780b */ /* 0x000fe20003fae000 */
[--C-:B------:R-:W-:Y:S01]  /*4520*/  FFMA R47, R47, UR24, -R29.reuse ;  /* 0x000000182f2f7c23 */ /* 0x100fe2000800081d */
[--C-:B------:R-:W-:Y:S01]  /*4530*/  FFMA R55, R55, UR24, -R29.reuse ;  /* 0x0000001837377c23 */ /* 0x100fe2000800081d */
[----:B------:R-:W2:Y:S01]  /*4540*/  MUFU.EX2 R60, R60 ;  /* 0x0000003c003c7308 */ /* 0x000ea20000000800 */
[--C-:B------:R-:W-:Y:S01]  /*4550*/  FFMA R59, R59, UR24, -R29.reuse ;  /* 0x000000183b3b7c23 */ /* 0x100fe2000800081d */
[----:B------:R-:W-:Y:S01]  /*4560*/  @!P4 FMUL R25, R25, 0.5 ;  /* 0x3f0000001919c820 */ /* 0x000fe20000400000 */
[--C-:B------:R-:W-:Y:S01]  /*4570*/  FFMA R63, R63, UR24, -R29.reuse ;  /* 0x000000183f3f7c23 */ /* 0x100fe2000800081d */
[--C-:B------:R-:W-:Y:S01]  /*4580*/  FFMA R67, R67, UR24, -R29.reuse ;  /* 0x0000001843437c23 */ /* 0x100fe2000800081d */
[--C-:B------:R-:W-:Y:S01]  /*4590*/  FFMA R75, R75, UR24, -R29.reuse ;  /* 0x000000184b4b7c23 */ /* 0x100fe2000800081d */
[--C-:B------:R-:W-:Y:S01]  /*45a0*/  FFMA R82, R82, UR24, -R29.reuse ;  /* 0x0000001852527c23 */ /* 0x100fe2000800081d */
[--C-:B------:R-:W-:Y:S01]  /*45b0*/  FFMA R71, R71, UR24, -R29.reuse ;  /* 0x0000001847477c23 */ /* 0x100fe2000800081d */
[----:B------:R-:W3:Y:S01]  /*45c0*/  MUFU.EX2 R69, R69 ;  /* 0x0000004500457308 */ /* 0x000ee20000000800 */
[----:B-1----:R-:W-:Y:S01]  /*45d0*/  @!P6 FMUL R56, R56, R56 ;  /* 0x000000383838e220 */ /* 0x002fe20000400000 */
[----:B------:R-:W-:Y:S01]  /*45e0*/  FSETP.GEU.AND P6, PT, R30, -126, PT ;  /* 0xc2fc00001e00780b */ /* 0x000fe20003fce000 */
[----:B------:R-:W-:Y:S01]  /*45f0*/  @!P5 FMUL R27, R27, 0.5 ;  /* 0x3f0000001b1bd820 */ /* 0x000fe20000400000 */
[--C-:B------:R-:W-:Y:S01]  /*4600*/  FFMA R83, R83, UR24, -R29.reuse ;  /* 0x0000001853537c23 */ /* 0x100fe2000800081d */
[--C-:B------:R-:W-:Y:S01]  /*4610*/  FFMA R79, R79, UR24, -R29.reuse ;  /* 0x000000184f4f7c23 */ /* 0x100fe2000800081d */
[--C-:B------:R-:W-:Y:S01]  /*4620*/  FFMA R86, R86, UR24, -R29.reuse ;  /* 0x0000001856567c23 */ /* 0x100fe2000800081d */
[----:B------:R-:W-:Y:S01]  /*4630*/  FFMA R87, R87, UR24, -R29 ;  /* 0x0000001857577c23 */ /* 0x000fe2000800081d */
[----:B------:R-:W1:Y:S01]  /*4640*/  MUFU.EX2 R25, R25 ;  /* 0x0000001900197308 */ /* 0x000e620000000800 */
[----:B--2---:R-:W-:Y:S01]  /*4650*/  @!P3 FMUL R60, R60, R60 ;  /* 0x0000003c3c3cb220 */ /* 0x004fe20000400000 */
[----:B------:R-:W-:Y:S01]  /*4660*/  FSETP.GEU.AND P3, PT, R34, -126, PT ;  /* 0xc2fc00002200780b */ /* 0x000fe20003f6e000 */
[----:B------:R-:W-:Y:S01]  /*4670*/  FMUL R73, R73, UR24 ;  /* 0x0000001849497c20 */ /* 0x000fe20008400000 */
[----:B------:R-:W-:-:S03]  /*4680*/  F2FP.BF16.F32.PACK_AB R24, R9, R24 ;  /* 0x000000180918723e */ /* 0x000fc600000010ff */
[----:B------:R-:W-:Y:S01]  /*4690*/  @!P6 FMUL R30, R30, 0.5 ;  /* 0x3f0000001e1ee820 */ /* 0x000fe20000400000 */
[----:B------:R2:W4:Y:S01]  /*46a0*/  MUFU.EX2 R68, R27 ;  /* 0x0000001b00447308 */ /* 0x0005220000000800 */
[----:B---3--:R-:W-:Y:S01]  /*46b0*/  @!P2 FMUL R69, R69, R69 ;  /* 0x000000454545a220 */ /* 0x008fe20000400000 */
[----:B------:R-:W-:-:S05]  /*46c0*/  FSETP.GEU.AND P2, PT, R31, -126, PT ;  /* 0xc2fc00001f00780b */ /* 0x000fca0003f4e000 */
[----:B------:R-:W-:Y:S01]  /*46d0*/  @!P3 FMUL R34, R34, 0.5 ;  /* 0x3f0000002222b820 */ /* 0x000fe20000400000 */
[----:B------:R3:W5:Y:S01]  /*46e0*/  MUFU.EX2 R33, R30 ;  /* 0x0000001e00217308 */ /* 0x0007620000000800 */
[----:B-1----:R-:W-:Y:S01]  /*46f0*/  @!P4 FMUL R25, R25, R25 ;  /* 0x000000191919c220 */ /* 0x002fe20000400000 */
[----:B------:R-:W-:Y:S01]  /*4700*/  FSETP.GEU.AND P4, PT, R26, -126, PT ;  /* 0xc2fc00001a00780b */ /* 0x000fe20003f8e000 */
[----:B--2---:R-:W-:-:S04]  /*4710*/  FFMA R27, R43, UR24, -R29 ;  /* 0x000000182b1b7c23 */ /* 0x004fc8000800081d */
[----:B------:R-:W-:Y:S01]  /*4720*/  @!P2 FMUL R31, R31, 0.5 ;  /* 0x3f0000001f1fa820 */ /* 0x000fe20000400000 */
[----:B------:R1:W2:Y:S01]  /*4730*/  MUFU.EX2 R35, R34 ;  /* 0x0000002200237308 */ /* 0x0002a20000000800 */
[----:B----4-:R-:W-:Y:S01]  /*4740*/  @!P5 FMUL R68, R68, R68 ;  /* 0x000000444444d220 */ /* 0x010fe20000400000 */
[----:B------:R-:W-:Y:S01]  /*4750*/  FSETP.GEU.AND P5, PT, R38, -126, PT ;  /* 0xc2fc00002600780b */ /* 0x000fe20003fae000 */
[----:B---3--:R-:W-:-:S04]  /*4760*/  FFMA R30, R50, UR24, -R29 ;  /* 0x00000018321e7c23 */ /* 0x008fc8000800081d */
[----:B------:R-:W-:Y:S01]  /*4770*/  @!P4 FMUL R26, R26, 0.5 ;  /* 0x3f0000001a1ac820 */ /* 0x000fe20000400000 */
[----:B------:R3:W4:Y:S01]  /*4780*/  MUFU.EX2 R72, R31 ;  /* 0x0000001f00487308 */ /* 0x0007220000000800 */
[----:B-----5:R-:W-:Y:S01]  /*4790*/  @!P6 FMUL R33, R33, R33 ;  /* 0x000000212121e220 */ /* 0x020fe20000400000 */
[----:B------:R-:W-:Y:S01]  /*47a0*/  FSETP.GEU.AND P6, PT, R39, -126, PT ;  /* 0xc2fc00002700780b */ /* 0x000fe20003fce000 */
[----:B-1----:R-:W-:Y:S01]  /*47b0*/  FADD R34, R36, R65 ;  /* 0x0000004124227221 */ /* 0x002fe20000000000 */
[----:B------:R-:W-:-:S03]  /*47c0*/  F2FP.BF16.F32.PACK_AB R36, R21, R36 ;  /* 0x000000241524723e */ /* 0x000fc600000010ff */
[----:B------:R-:W-:Y:S01]  /*47d0*/  @!P5 FMUL R38, R38, 0.5 ;  /* 0x3f0000002626d820 */ /* 0x000fe20000400000 */
[----:B------:R1:W5:Y:S01]  /*47e0*/  MUFU.EX2 R76, R26 ;  /* 0x0000001a004c7308 */ /* 0x0003620000000800 */
[----:B--2---:R-:W-:Y:S01]  /*47f0*/  @!P3 FMUL R35, R35, R35 ;  /* 0x000000232323b220 */ /* 0x004fe20000400000 */
[----:B------:R-:W-:Y:S01]  /*4800*/  FSETP.GEU.AND P3, PT, R27, -126, PT ;  /* 0xc2fc00001b00780b */ /* 0x000fe20003f6e000 */
[----:B---3--:R-:W-:Y:S01]  /*4810*/  FFMA R31, R51, UR24, -R29 ;  /* 0x00000018331f7c23 */ /* 0x008fe2000800081d */
[----:B------:R-:W-:Y:S01]  /*4820*/  FADD R34, R7, R34 ;  /* 0x0000002207227221 */ /* 0x000fe20000000000 */
[----:B------:R-:W-:Y:S02]  /*4830*/  FADD R7, R8, R53 ;  /* 0x0000003508077221 */ /* 0x000fe40000000000 */
[----:B------:R-:W-:Y:S01]  /*4840*/  @!P6 FMUL R39, R39, 0.5 ;  /* 0x3f0000002727e820 */ /* 0x000fe20000400000 */
[----:B------:R-:W2:Y:S01]  /*4850*/  MUFU.EX2 R37, R38 ;  /* 0x0000002600257308 */ /* 0x000ea20000000800 */
[----:B-1----:R-:W-:Y:S01]  /*4860*/  FFMA R26, R46, UR24, -R29 ;  /* 0x000000182e1a7c23 */ /* 0x002fe2000800081d */
[----:B----4-:R-:W-:Y:S01]  /*4870*/  @!P2 FMUL R72, R72, R72 ;  /* 0x000000484848a220 */ /* 0x010fe20000400000 */
[----:B------:R-:W-:-:S04]  /*4880*/  FSETP.GEU.AND P2, PT, R42, -126, PT ;  /* 0xc2fc00002a00780b */ /* 0x000fc80003f4e000 */
[----:B------:R-:W-:Y:S01]  /*4890*/  @!P3 FMUL R27, R27, 0.5 ;  /* 0x3f0000001b1bb820 */ /* 0x000fe20000400000 */
[----:B------:R-:W1:Y:S01]  /*48a0*/  MUFU.EX2 R80, R39 ;  /* 0x0000002700507308 */ /* 0x000e620000000800 */
[----:B-----5:R-:W-:Y:S01]  /*48b0*/  @!P4 FMUL R76, R76, R76 ;  /* 0x0000004c4c4cc220 */ /* 0x020fe20000400000 */
[----:B------:R-:W-:-:S06]  /*48c0*/  FSETP.GEU.AND P4, PT, R26, -126, PT ;  /* 0xc2fc00001a00780b */ /* 0x000fcc0003f8e000 */
[----:B------:R3:W4:Y:S01]  /*48d0*/  MUFU.EX2 R46, R27 ;  /* 0x0000001b002e7308 */ /* 0x0007220000000800 */
[----:B--2---:R-:W-:Y:S01]  /*48e0*/  @!P5 FMUL R37, R37, R37 ;  /* 0x000000252525d220 */ /* 0x004fe20000400000 */
[----:B------:R-:W-:Y:S01]  /*48f0*/  FSETP.GEU.AND P5, PT, R47, -126, PT ;  /* 0xc2fc00002f00780b */ /* 0x000fe20003fae000 */
[----:B------:R-:W-:-:S04]  /*4900*/  @!P2 FMUL R42, R42, 0.5 ;  /* 0x3f0000002a2aa820 */ /* 0x000fc80000400000 */
[----:B------:R-:W-:Y:S01]  /*4910*/  @!P4 FMUL R26, R26, 0.5 ;  /* 0x3f0000001a1ac820 */ /* 0x000fe20000400000 */
[----:B------:R-:W2:Y:S01]  /*4920*/  MUFU.EX2 R43, R42 ;  /* 0x0000002a002b7308 */ /* 0x000ea20000000800 */
[----:B-1----:R-:W-:Y:S01]  /*4930*/  @!P6 FMUL R80, R80, R80 ;  /* 0x000000505050e220 */ /* 0x002fe20000400000 */
[----:B------:R-:W-:Y:S01]  /*4940*/  FSETP.GEU.AND P6, PT, R30, -126, PT ;  /* 0xc2fc00001e00780b */ /* 0x000fe20003fce000 */
[----:B---3--:R-:W-:-:S04]  /*4950*/  FFMA R27, R54, UR24, -R29 ;  /* 0x00000018361b7c23 */ /* 0x008fc8000800081d */
[----:B------:R-:W-:Y:S01]  /*4960*/  @!P5 FMUL R47, R47, 0.5 ;  /* 0x3f0000002f2fd820 */ /* 0x000fe20000400000 */
[----:B------:R1:W3:Y:S01]  /*4970*/  MUFU.EX2 R39, R26 ;  /* 0x0000001a00277308 */ /* 0x0002e20000000800 */
[----:B----4-:R-:W-:Y:S01]  /*4980*/  @!P3 FMUL R46, R46, R46 ;  /* 0x0000002e2e2eb220 */ /* 0x010fe20000400000 */
[----:B------:R-:W-:-:S05]  /*4990*/  FSETP.GEU.AND P3, PT, R27, -126, PT ;  /* 0xc2fc00001b00780b */ /* 0x000fca0003f6e000 */
[----:B------:R-:W-:Y:S01]  /*49a0*/  @!P6 FMUL R30, R30, 0.5 ;  /* 0x3f0000001e1ee820 */ /* 0x000fe20000400000 */
[----:B------:R-:W4:Y:S01]  /*49b0*/  MUFU.EX2 R50, R47 ;  /* 0x0000002f00327308 */ /* 0x000f220000000800 */
[----:B-1----:R-:W-:Y:S01]  /*49c0*/  FFMA R26, R58, UR24, -R29 ;  /* 0x000000183a1a7c23 */ /* 0x002fe2000800081d */
[----:B--2---:R-:W-:Y:S01]  /*49d0*/  @!P2 FMUL R43, R43, R43 ;  /* 0x0000002b2b2ba220 */ /* 0x004fe20000400000 */
[----:B------:R-:W-:-:S04]  /*49e0*/  FSETP.GEU.AND P2, PT, R31, -126, PT ;  /* 0xc2fc00001f00780b */ /* 0x000fc80003f4e000 */
[----:B------:R-:W-:Y:S01]  /*49f0*/  @!P3 FMUL R27, R27, 0.5 ;  /* 0x3f0000001b1bb820 */ /* 0x000fe20000400000 */
[----:B------:R1:W2:Y:S01]  /*4a00*/  MUFU.EX2 R51, R30 ;  /* 0x0000001e00337308 */ /* 0x0002a20000000800 */
[----:B---3--:R-:W-:Y:S01]  /*4a10*/  @!P4 FMUL R39, R39, R39 ;  /* 0x000000272727c220 */ /* 0x008fe20000400000 */
[----:B------:R-:W-:-:S06]  /*4a20*/  FSETP.GEU.AND P4, PT, R55, -126, PT ;  /* 0xc2fc00003700780b */ /* 0x000fcc0003f8e000 */
[----:B------:R3:W5:Y:S01]  /*4a30*/  MUFU.EX2 R47, R27 ;  /* 0x0000001b002f7308 */ /* 0x0007620000000800 */
[----:B----4-:R-:W-:Y:S01]  /*4a40*/  @!P5 FMUL R50, R50, R50 ;  /* 0x000000323232d220 */ /* 0x010fe20000400000 */
[----:B------:R-:W-:Y:S01]  /*4a50*/  FSETP.GEU.AND P5, PT, R26, -126, PT ;  /* 0xc2fc00001a00780b */ /* 0x000fe20003fae000 */
[----:B------:R-:W-:Y:S01]  /*4a60*/  @!P2 FMUL R31, R31, 0.5 ;  /* 0x3f0000001f1fa820 */ /* 0x000fe20000400000 */
[----:B-1----:R-:W-:-:S03]  /*4a70*/  FFMA R30, R62, UR24, -R29 ;  /* 0x000000183e1e7c23 */ /* 0x002fc6000800081d */
[----:B------:R-:W-:Y:S01]  /*4a80*/  @!P4 FMUL R55, R55, 0.5 ;  /* 0x3f0000003737c820 */ /* 0x000fe20000400000 */
[----:B------:R-:W1:Y:S01]  /*4a90*/  MUFU.EX2 R54, R31 ;  /* 0x0000001f00367308 */ /* 0x000e620000000800 */
[----:B--2---:R-:W-:Y:S01]  /*4aa0*/  @!P6 FMUL R51, R51, R51 ;  /* 0x000000333333e220 */ /* 0x004fe20000400000 */
[----:B------:R-:W-:Y:S01]  /*4ab0*/  FSETP.GEU.AND P6, PT, R59, -126, PT ;  /* 0xc2fc00003b00780b */ /* 0x000fe20003fce000 */
[----:B---3--:R-:W-:-:S04]  /*4ac0*/  FFMA R27, R66, UR24, -R29 ;  /* 0x00000018421b7c23 */ /* 0x008fc8000800081d */
[----:B------:R-:W-:Y:S01]  /*4ad0*/  @!P5 FMUL R26, R26, 0.5 ;  /* 0x3f0000001a1ad820 */ /* 0x000fe20000400000 */
[----:B------:R-:W2:Y:S01]  /*4ae0*/  MUFU.EX2 R58, R55 ;  /* 0x00000037003a7308 */ /* 0x000ea20000000800 */
[----:B-----5:R-:W-:Y:S01]  /*4af0*/  @!P3 FMUL R47, R47, R47 ;  /* 0x0000002f2f2fb220 */ /* 0x020fe20000400000 */
[----:B------:R-:W-:-:S05]  /*4b00*/  FSETP.GEU.AND P3, PT, R63, -126, PT ;  /* 0xc2fc00003f00780b */ /* 0x000fca0003f6e000 */
[----:B------:R-:W-:Y:S01]  /*4b10*/  @!P6 FMUL R59, R59, 0.5 ;  /* 0x3f0000003b3be820 */ /* 0x000fe20000400000 */
[----:B------:R3:W4:Y:S01]  /*4b20*/  MUFU.EX2 R62, R26 ;  /* 0x0000001a003e7308 */ /* 0x0007220000000800 */
[----:B-1----:R-:W-:Y:S01]  /*4b30*/  @!P2 FMUL R54, R54, R54 ;  /* 0x000000363636a220 */ /* 0x002fe20000400000 */
[----:B------:R-:W-:-:S05]  /*4b40*/  FSETP.GEU.AND P2, PT, R30, -126, PT ;  /* 0xc2fc00001e00780b */ /* 0x000fca0003f4e000 */
[----:B------:R-:W-:Y:S01]  /*4b50*/  @!P3 FMUL R63, R63, 0.5 ;  /* 0x3f0000003f3fb820 */ /* 0x000fe20000400000 */
[----:B------:R-:W1:Y:S01]  /*4b60*/  MUFU.EX2 R59, R59 ;  /* 0x0000003b003b7308 */ /* 0x000e620000000800 */
[----:B---3--:R-:W-:Y:S01]  /*4b70*/  FFMA R26, R70, UR24, -R29 ;  /* 0x00000018461a7c23 */ /* 0x008fe2000800081d */
[----:B--2---:R-:W-:Y:S01]  /*4b80*/  @!P4 FMUL R58, R58, R58 ;  /* 0x0000003a3a3ac220 */ /* 0x004fe20000400000 */
[----:B------:R-:W-:-:S04]  /*4b90*/  FSETP.GEU.AND P4, PT, R27, -126, PT ;  /* 0xc2fc00001b00780b */ /* 0x000fc80003f8e000 */
[----:B------:R-:W-:Y:S01]  /*4ba0*/  @!P2 FMUL R30, R30, 0.5 ;  /* 0x3f0000001e1ea820 */ /* 0x000fe20000400000 */
[----:B------:R-:W2:Y:S01]  /*4bb0*/  MUFU.EX2 R63, R63 ;  /* 0x0000003f003f7308 */ /* 0x000ea20000000800 */
[----:B----4-:R-:W-:Y:S01]  /*4bc0*/  @!P5 FMUL R62, R62, R62 ;  /* 0x0000003e3e3ed220 */ /* 0x010fe20000400000 */
[----:B------:R-:W-:-:S06]  /*4bd0*/  FSETP.GEU.AND P5, PT, R67, -126, PT ;  /* 0xc2fc00004300780b */ /* 0x000fcc0003fae000 */
[----:B------:R-:W-:Y:S01]  /*4be0*/  @!P4 FMUL R27, R27, 0.5 ;  /* 0x3f0000001b1bc820 */ /* 0x000fe20000400000 */
[----:B-1----:R-:W-:Y:S01]  /*4bf0*/  @!P6 FMUL R59, R59, R59 ;  /* 0x0000003b3b3be220 */ /* 0x002fe20000400000 */
[----:B------:R-:W-:Y:S01]  /*4c00*/  FSETP.GEU.AND P6, PT, R26, -126, PT ;  /* 0xc2fc00001a00780b */ /* 0x000fe20003fce000 */
[----:B------:R1:W3:Y:S04]  /*4c10*/  MUFU.EX2 R66, R30 ;  /* 0x0000001e00427308 */ /* 0x0002e80000000800 */
[----:B------:R-:W-:Y:S01]  /*4c20*/  @!P5 FMUL R67, R67, 0.5 ;  /* 0x3f0000004343d820 */ /* 0x000fe20000400000 */
[----:B--2---:R-:W-:-:S03]  /*4c30*/  @!P3 FMUL R63, R63, R63 ;  /* 0x0000003f3f3fb220 */ /* 0x004fc60000400000 */
[----:B------:R2:W4:Y:S01]  /*4c40*/  MUFU.EX2 R70, R27 ;  /* 0x0000001b00467308 */ /* 0x0005220000000800 */
[----:B-1----:R-:W-:-:S03]  /*4c50*/  FFMA R30, R74, UR24, -R29 ;  /* 0x000000184a1e7c23 */ /* 0x002fc6000800081d */
[----:B------:R-:W-:Y:S02]  /*4c60*/  @!P6 FMUL R26, R26, 0.5 ;  /* 0x3f0000001a1ae820 */ /* 0x000fe40000400000 */
[----:B------:R-:W-:Y:S02]  /*4c70*/  FSETP.GEU.AND P3, PT, R30, -126, PT ;  /* 0xc2fc00001e00780b */ /* 0x000fe40003f6e000 */
[----:B------:R-:W1:Y:S01]  /*4c80*/  MUFU.EX2 R67, R67 ;  /* 0x0000004300437308 */ /* 0x000e620000000800 */
[----:B--2---:R-:W-:Y:S01]  /*4c90*/  FFMA R27, R78, UR24, -R29 ;  /* 0x000000184e1b7c23 */ /* 0x004fe2000800081d */
[----:B---3--:R-:W-:Y:S01]  /*4ca0*/  @!P2 FMUL R66, R66, R66 ;  /* 0x000000424242a220 */ /* 0x008fe20000400000 */
[----:B------:R-:W-:-:S05]  /*4cb0*/  FSETP.GEU.AND P2, PT, R71, -126, PT ;  /* 0xc2fc00004700780b */ /* 0x000fca0003f4e000 */
[----:B------:R2:W3:Y:S01]  /*4cc0*/  MUFU.EX2 R74, R26 ;  /* 0x0000001a004a7308 */ /* 0x0004e20000000800 */
[----:B----4-:R-:W-:Y:S01]  /*4cd0*/  @!P4 FMUL R70, R70, R70 ;  /* 0x000000464646c220 */ /* 0x010fe20000400000 */
[----:B------:R-:W-:Y:S01]  /*4ce0*/  FSETP.GEU.AND P4, PT, R75, -126, PT ;  /* 0xc2fc00004b00780b */ /* 0x000fe20003f8e000 */
[----:B------:R-:W-:Y:S02]  /*4cf0*/  @!P3 FMUL R30, R30, 0.5 ;  /* 0x3f0000001e1eb820 */ /* 0x000fe40000400000 */
[----:B------:R-:W-:-:S03]  /*4d00*/  FADD R77, R35, R70 ;  /* 0x00000046234d7221 */ /* 0x000fc60000000000 */
[----:B------:R4:W5:Y:S01]  /*4d10*/  MUFU.EX2 R78, R30 ;  /* 0x0000001e004e7308 */ /* 0x0009620000000800 */
[----:B-1----:R-:W-:Y:S01]  /*4d20*/  @!P5 FMUL R67, R67, R67 ;  /* 0x000000434343d220 */ /* 0x002fe20000400000 */
[----:B------:R-:W-:Y:S01]  /*4d30*/  FSETP.GEU.AND P5, PT, R27, -126, PT ;  /* 0xc2fc00001b00780b */ /* 0x000fe20003fae000 */
[----:B------:R-:W-:Y:S01]  /*4d40*/  @!P2 FMUL R71, R71, 0.5 ;  /* 0x3f0000004747a820 */ /* 0x000fe20000400000 */
[----:B--2---:R-:W-:Y:S01]  /*4d50*/  FADD R26, R32, R57 ;  /* 0x00000039201a7221 */ /* 0x004fe20000000000 */
[----:B------:R-:W-:Y:S02]  /*4d60*/  F2FP.BF16.F32.PACK_AB R32, R17, R32 ;  /* 0x000000201120723e */ /* 0x000fe400000010ff */
[----:B------:R-:W-:Y:S01]  /*4d70*/  @!P4 FMUL R75, R75, 0.5 ;  /* 0x3f0000004b4bc820 */ /* 0x000fe20000400000 */
[----:B------:R-:W-:Y:S01]  /*4d80*/  FADD R29, R5, R26 ;  /* 0x0000001a051d7221 */ /* 0x000fe20000000000 */
[----:B---3--:R-:W-:Y:S01]  /*4d90*/  @!P6 FMUL R74, R74, R74 ;  /* 0x0000004a4a4ae220 */ /* 0x008fe20000400000 */
[----:B------:R-:W-:Y:S01]  /*4da0*/  FSETP.GEU.AND P6, PT, R82, -126, PT ;  /* 0xc2fc00005200780b */ /* 0x000fe20003fce000 */
[----:B------:R-:W1:Y:S01]  /*4db0*/  MUFU.EX2 R71, R71 ;  /* 0x0000004700477308 */ /* 0x000e620000000800 */
[----:B------:R-:W-:Y:S01]  /*4dc0*/  FADD R5, R9, R40 ;  /* 0x0000002809057221 */ /* 0x000fe20000000000 */
[----:B----4-:R-:W-:Y:S01]  /*4dd0*/  FADD R30, R17, R48 ;  /* 0x00000030111e7221 */ /* 0x010fe20000000000 */
[----:B------:R-:W-:Y:S01]  /*4de0*/  FADD R26, R13, R44 ;  /* 0x0000002c0d1a7221 */ /* 0x000fe20000000000 */
[----:B------:R-:W-:Y:S01]  /*4df0*/  @!P5 FMUL R27, R27, 0.5 ;  /* 0x3f0000001b1bd820 */ /* 0x000fe20000400000 */
[----:B------:R-:W-:Y:S01]  /*4e00*/  FADD R29, R29, R34 ;  /* 0x000000221d1d7221 */ /* 0x000fe20000000000 */
[----:B-----5:R-:W-:Y:S01]  /*4e10*/  @!P3 FMUL R78, R78, R78 ;  /* 0x0000004e4e4eb220 */ /* 0x020fe20000400000 */
[----:B------:R-:W-:Y:S01]  /*4e20*/  FSETP.GEU.AND P3, PT, R83, -126, PT ;  /* 0xc2fc00005300780b */ /* 0x000fe20003f6e000 */
[----:B------:R-:W2:Y:S01]  /*4e30*/  MUFU.EX2 R75, R75 ;  /* 0x0000004b004b7308 */ /* 0x000ea20000000800 */
[----:B------:R-:W-:Y:S01]  /*4e40*/  FADD R31, R5, R30 ;  /* 0x0000001e051f7221 */ /* 0x000fe20000000000 */
[----:B------:R-:W-:Y:S01]  /*4e50*/  FADD R5, R6, R45 ;  /* 0x0000002d06057221 */ /* 0x000fe20000000000 */
[----:B------:R-:W-:Y:S01]  /*4e60*/  FADD R30, R18, R69 ;  /* 0x00000045121e7221 */ /* 0x000fe20000000000 */
[----:B------:R-:W-:Y:S01]  /*4e70*/  @!P6 FMUL R82, R82, 0.5 ;  /* 0x3f0000005252e820 */ /* 0x000fe20000400000 */
[----:B------:R-:W-:Y:S01]  /*4e80*/  FADD R84, R43, R78 ;  /* 0x0000004e2b547221 */ /* 0x000fe20000000000 */
[----:B------:R-:W-:Y:S01]  /*4e90*/  F2FP.BF16.F32.PACK_AB R40, R40, R41 ;  /* 0x000000292828723e */ /* 0x000fe200000010ff */
[----:B------:R-:W-:Y:S01]  /*4ea0*/  FADD R42, R7, R30 ;  /* 0x0000001e072a7221 */ /* 0x000fe20000000000 */
[----:B------:R3:W4:Y:S01]  /*4eb0*/  MUFU.EX2 R64, R27 ;  /* 0x0000001b00407308 */ /* 0x0007220000000800 */
[----:B-1----:R-:W-:Y:S01]  /*4ec0*/  @!P2 FMUL R71, R71, R71 ;  /* 0x000000474747a220 */ /* 0x002fe20000400000 */
[----:B------:R-:W-:Y:S01]  /*4ed0*/  FSETP.GEU.AND P2, PT, R73, -126, PT ;  /* 0xc2fc00004900780b */ /* 0x000fe20003f4e000 */
[----:B------:R-:W-:Y:S01]  /*4ee0*/  FADD R7, R15, R22 ;  /* 0x000000160f077221 */ /* 0x000fe20000000000 */
[----:B------:R-:W-:Y:S01]  /*4ef0*/  @!P3 FMUL R83, R83, 0.5 ;  /* 0x3f0000005353b820 */ /* 0x000fe20000400000 */
[----:B------:R-:W-:Y:S01]  /*4f00*/  FADD R30, R23, R60 ;  /* 0x0000003c171e7221 */ /* 0x000fe20000000000 */
[----:B------:R-:W-:-:S02]  /*4f10*/  F2FP.BF16.F32.PACK_AB R44, R44, R49 ;  /* 0x000000312c2c723e */ /* 0x000fc400000010ff */
[----:B------:R-:W1:Y:S01]  /*4f20*/  MUFU.EX2 R82, R82 ;  /* 0x0000005200527308 */ /* 0x000e620000000800 */
[----:B--2---:R-:W-:Y:S01]  /*4f30*/  @!P4 FMUL R75, R75, R75 ;  /* 0x0000004b4b4bc220 */ /* 0x004fe20000400000 */
[----:B------:R-:W-:Y:S01]  /*4f40*/  FSETP.GEU.AND P4, PT, R79, -126, PT ;  /* 0xc2fc00004f00780b */ /* 0x000fe20003f8e000 */
[----:B---3--:R-:W-:Y:S01]  /*4f50*/  FADD R27, R21, R56 ;  /* 0x00000038151b7221 */ /* 0x008fe20000000000 */
[----:B------:R-:W-:Y:S01]  /*4f60*/  FADD R7, R7, R30 ;  /* 0x0000001e07077221 */ /* 0x000fe20000000000 */
[----:B------:R-:W-:Y:S01]  /*4f70*/  FADD R30, R68, R59 ;  /* 0x0000003b441e7221 */ /* 0x000fe20000000000 */
[----:B------:R-:W-:Y:S01]  /*4f80*/  FADD R81, R46, R75 ;  /* 0x0000004b2e517221 */ /* 0x000fe20000000000 */
[----:B------:R-:W-:Y:S01]  /*4f90*/  FADD R38, R26, R27 ;  /* 0x0000001b1a267221 */ /* 0x000fe20000000000 */
[----:B------:R-:W2:Y:S01]  /*4fa0*/  MUFU.EX2 R83, R83 ;  /* 0x0000005300537308 */ /* 0x000ea20000000800 */
[----:B----4-:R-:W-:Y:S01]  /*4fb0*/  @!P5 FMUL R64, R64, R64 ;  /* 0x000000404040d220 */ /* 0x010fe20000400000 */
[----:B------:R-:W-:Y:S01]  /*4fc0*/  FSETP.GEU.AND P5, PT, R86, -126, PT ;  /* 0xc2fc00005600780b */ /* 0x000fe20003fae000 */
[----:B------:R-:W-:Y:S01]  /*4fd0*/  FADD R26, R16, R61 ;  /* 0x0000003d101a7221 */ /* 0x000fe20000000000 */
[----:B------:R-:W-:Y:S01]  /*4fe0*/  @!P2 FMUL R73, R73, 0.5 ;  /* 0x3f0000004949a820 */ /* 0x000fe20000400000 */
[----:B------:R-:W-:Y:S01]  /*4ff0*/  FADD R122, R30, R81 ;  /* 0x000000511e7a7221 */ /* 0x000fe20000000000 */
[----:B------:R-:W-:Y:S01]  /*5000*/  FADD R30, R76, R67 ;  /* 0x000000434c1e7221 */ /* 0x000fe20000000000 */
[----:B------:R-:W-:Y:S01]  /*5010*/  @!P4 FMUL R79, R79, 0.5 ;  /* 0x3f0000004f4fc820 */ /* 0x000fe20000400000 */
[----:B------:R-:W-:Y:S01]  /*5020*/  FADD R27, R5, R26 ;  /* 0x0000001a051b7221 */ /* 0x000fe20000000000 */
[----:B-1----:R-:W-:Y:S01]  /*5030*/  @!P6 FMUL R82, R82, R82 ;  /* 0x000000525252e220 */ /* 0x002fe20000400000 */
[----:B------:R-:W-:Y:S01]  /*5040*/  FSETP.GEU.AND P6, PT, R87, -126, PT ;  /* 0xc2fc00005700780b */ /* 0x000fe20003fce000 */
[----:B------:R-:W-:Y:S01]  /*5050*/  FADD R5, R11, R20 ;  /* 0x000000140b057221 */ /* 0x000fe20000000000 */
[----:B------:R-:W-:Y:S01]  /*5060*/  FADD R26, R19, R52 ;  /* 0x00000034131a7221 */ /* 0x000fe20000000000 */
[----:B------:R-:W1:Y:S01]  /*5070*/  MUFU.EX2 R79, R79 ;  /* 0x0000004f004f7308 */ /* 0x000e620000000800 */
[----:B------:R-:W-:Y:S01]  /*5080*/  FADD R120, R51, R82 ;  /* 0x0000005233787221 */ /* 0x000fe20000000000 */
[----:B------:R-:W-:Y:S01]  /*5090*/  @!P5 FMUL R86, R86, 0.5 ;  /* 0x3f0000005656d820 */ /* 0x000fe20000400000 */
[----:B------:R-:W-:Y:S01]  /*50a0*/  FADD R26, R5, R26 ;  /* 0x0000001a051a7221 */ /* 0x000fe20000000000 */
[----:B--2---:R-:W-:Y:S01]  /*50b0*/  @!P3 FMUL R83, R83, R83 ;  /* 0x000000535353b220 */ /* 0x004fe20000400000 */
[----:B------:R-:W-:Y:S01]  /*50c0*/  FSETP.GEU.AND P3, PT, R10, -126, PT ;  /* 0xc2fc00000a00780b */ /* 0x000fe20003f6e000 */
[----:B------:R-:W-:Y:S01]  /*50d0*/  FADD R5, R25, R62 ;  /* 0x0000003e19057221 */ /* 0x000fe20000000000 */
[----:B------:R-:W-:Y:S01]  /*50e0*/  FADD R124, R77, R120 ;  /* 0x000000784d7c7221 */ /* 0x000fe20000000000 */
[----:B------:R-:W2:Y:S01]  /*50f0*/  MUFU.EX2 R86, R86 ;  /* 0x0000005600567308 */ /* 0x000ea20000000800 */
[----:B------:R-:W-:Y:S01]  /*5100*/  FADD R77, R54, R83 ;  /* 0x00000053364d7221 */ /* 0x000fe20000000000 */
[----:B------:R-:W-:Y:S01]  /*5110*/  @!P6 FMUL R87, R87, 0.5 ;  /* 0x3f0000005757e820 */ /* 0x000fe20000400000 */
[----:B------:R-:W-:Y:S01]  /*5120*/  FADD R121, R5, R84 ;  /* 0x0000005405797221 */ /* 0x000fe20000000000 */
[----:B------:R-:W-:Y:S01]  /*5130*/  FADD R5, R33, R66 ;  /* 0x0000004221057221 */ /* 0x000fe20000000000 */
[----:B------:R-:W-:Y:S01]  /*5140*/  FADD R84, R39, R64 ;  /* 0x0000004027547221 */ /* 0x000fe20000000000 */
[----:B------:R-:W-:Y:S01]  /*5150*/  FADD R123, R30, R77 ;  /* 0x0000004d1e7b7221 */ /* 0x000fe20000000000 */
[----:B------:R-:W-:Y:S01]  /*5160*/  FADD R77, R37, R74 ;  /* 0x0000004a254d7221 */ /* 0x000fe20000000000 */
[----:B------:R3:W4:Y:S01]  /*5170*/  MUFU.EX2 R55, R87 ;  /* 0x0000005700377308 */ /* 0x0007220000000800 */
[----:B-1----:R-:W-:Y:S01]  /*5180*/  @!P4 FMUL R79, R79, R79 ;  /* 0x0000004f4f4fc220 */ /* 0x002fe20000400000 */
[----:B------:R-:W-:Y:S01]  /*5190*/  @!P3 FMUL R10, R10, 0.5 ;  /* 0x3f0000000a0ab820 */ /* 0x000fe20000400000 */
[----:B------:R-:W-:Y:S01]  /*51a0*/  FADD R30, R72, R63 ;  /* 0x0000003f481e7221 */ /* 0x000fe20000000000 */
[----:B------:R-:W-:Y:S01]  /*51b0*/  FADD R81, R80, R71 ;  /* 0x0000004750517221 */ /* 0x000fe20000000000 */
[----:B------:R-:W-:Y:S01]  /*51c0*/  FADD R85, R50, R79 ;  /* 0x0000004f32557221 */ /* 0x000fe20000000000 */
[----:B------:R-:W-:Y:S01]  /*51d0*/  FADD R31, R31, R38 ;  /* 0x000000261f1f7221 */ /* 0x000fe20000000000 */
[----:B------:R-:W-:Y:S01]  /*51e0*/  FADD R42, R27, R42 ;  /* 0x0000002a1b2a7221 */ /* 0x000fe20000000000 */
[----:B------:R-:W1:Y:S01]  /*51f0*/  MUFU.EX2 R73, R73 ;  /* 0x0000004900497308 */ /* 0x000e620000000800 */
[----:B--2---:R-:W-:Y:S01]  /*5200*/  @!P5 FMUL R86, R86, R86 ;  /* 0x000000565656d220 */ /* 0x004fe20000400000 */
[----:B---3--:R-:W-:Y:S01]  /*5210*/  FADD R87, R5, R84 ;  /* 0x0000005405577221 */ /* 0x008fe20000000000 */
[----:B------:R-:W-:Y:S01]  /*5220*/  FADD R30, R30, R85 ;  /* 0x000000551e1e7221 */ /* 0x000fe20000000000 */
[----:B------:R-:W-:Y:S01]  /*5230*/  FADD R26, R26, R7 ;  /* 0x000000071a1a7221 */ /* 0x000fe20000000000 */
[----:B------:R-:W-:Y:S01]  /*5240*/  FADD R84, R47, R86 ;  /* 0x000000562f547221 */ /* 0x000fe20000000000 */
[----:B------:R-:W-:Y:S01]  /*5250*/  FADD R121, R121, R124 ;  /* 0x0000007c79797221 */ /* 0x000fe20000000000 */
[----:B------:R-:W-:Y:S01]  /*5260*/  FADD R122, R122, R123 ;  /* 0x0000007b7a7a7221 */ /* 0x000fe20000000000 */
[----:B------:R-:W2:Y:S01]  /*5270*/  MUFU.EX2 R5, R10 ;  /* 0x0000000a00057308 */ /* 0x000ea20000000800 */
[----:B----4-:R-:W-:Y:S01]  /*5280*/  @!P6 FMUL R55, R55, R55 ;  /* 0x000000373737e220 */ /* 0x010fe20000400000 */
[----:B------:R-:W-:Y:S01]  /*5290*/  FADD R84, R77, R84 ;  /* 0x000000544d547221 */ /* 0x000fe20000000000 */
[----:B------:R-:W-:Y:S01]  /*52a0*/  FADD R26, R31, R26 ;  /* 0x0000001a1f1a7221 */ /* 0x000fe20000000000 */
[----:B------:R-:W-:Y:S01]  /*52b0*/  FADD R29, R29, R42 ;  /* 0x0000002a1d1d7221 */ /* 0x000fe20000000000 */
[----:B------:R-:W-:Y:S01]  /*52c0*/  FADD R120, R58, R55 ;  /* 0x000000373a787221 */ /* 0x000fe20000000000 */
[----:B------:R-:W-:Y:S01]  /*52d0*/  FADD R84, R87, R84 ;  /* 0x0000005457547221 */ /* 0x000fe20000000000 */
[----:B------:R-:W-:Y:S01]  /*52e0*/  SHF.L.U32 R7, R2, 0x1f, RZ ;  /* 0x0000001f02077819 */ /* 0x000fe200000006ff */
[----:B------:R-:W-:Y:S01]  /*52f0*/  FADD R26, R29, R26 ;  /* 0x0000001a1d1a7221 */ /* 0x000fe20000000000 */
[----:B------:R-:W-:Y:S01]  /*5300*/  FADD R81, R81, R120 ;  /* 0x0000007851517221 */ /* 0x000fe20000000000 */
[----:B------:R-:W-:Y:S01]  /*5310*/  FADD R84, R121, R84 ;  /* 0x0000005479547221 */ /* 0x000fe20000000000 */
[----:B-1----:R-:W-:Y:S01]  /*5320*/  @!P2 FMUL R73, R73, R73 ;  /* 0x000000494949a220 */ /* 0x002fe20000400000 */
[----:B------:R1:W3:Y:S01]  /*5330*/  SYNCS.PHASECHK.TRANS64.TRYWAIT P2, [UR6+0x18000], R7 ;  /* 0x01800007ff0075a7 */ /* 0x0002e20008040146 */
[----:B------:R-:W-:Y:S01]  /*5340*/  FADD R81, R30, R81 ;  /* 0x000000511e517221 */ /* 0x000fe20000000000 */
[----:B------:R-:W-:Y:S01]  /*5350*/  F2FP.BF16.F32.PACK_AB R27, R72, R33 ;  /* 0x00000021481b723e */ /* 0x000fe200000010ff */
[----:B------:R-:W-:Y:S01]  /*5360*/  FMUL R90, R90, R73 ;  /* 0x000000495a5a7220 */ /* 0x000fe20000400000 */
[----:B------:R-:W-:Y:S01]  /*5370*/  F2FP.BF16.F32.PACK_AB R29, R76, R35 ;  /* 0x000000234c1d723e */ /* 0x000fe200000010ff */
[----:B------:R-:W-:Y:S01]  /*5380*/  FADD R81, R122, R81 ;  /* 0x000000517a517221 */ /* 0x000fe20000000000 */
[----:B--2---:R-:W-:Y:S01]  /*5390*/  @!P3 FMUL R5, R5, R5 ;  /* 0x000000050505b220 */ /* 0x004fe20000400000 */
[----:B------:R-:W-:Y:S01]  /*53a0*/  F2FP.BF16.F32.PACK_AB R31, R80, R37 ;  /* 0x00000025501f723e */ /* 0x000fe200000010ff */
[----:B------:R-:W-:Y:S01]  /*53b0*/  FMUL R91, R91, R73 ;  /* 0x000000495b5b7220 */ /* 0x000fe20000400000 */
[----:B------:R-:W-:Y:S01]  /*53c0*/  FADD R84, R84, R81 ;  /* 0x0000005154547221 */ /* 0x000fe20000000000 */
[----:B------:R-:W-:Y:S01]  /*53d0*/  F2FP.BF16.F32.PACK_AB R33, R46, R43 ;  /* 0x0000002b2e21723e */ /* 0x000fe200000010ff */
[----:B------:R-:W-:Y:S01]  /*53e0*/  FFMA R12, R5, R12, R26 ;  /* 0x0000000c050c7223 */ /* 0x000fe2000000001a */
[----:B------:R-:W-:Y:S01]  /*53f0*/  F2FP.BF16.F32.PACK_AB R35, R50, R39 ;  /* 0x000000273223723e */ /* 0x000fe200000010ff */
[----:B------:R-:W-:Y:S01]  /*5400*/  FFMA R14, R73, R14, R84 ;  /* 0x0000000e490e7223 */ /* 0x000fe20000000054 */
[----:B------:R-:W-:Y:S01]  /*5410*/  F2FP.BF16.F32.PACK_AB R37, R54, R51 ;  /* 0x000000333625723e */ /* 0x000fe200000010ff */
[----:B------:R-:W-:Y:S01]  /*5420*/  FMUL R88, R88, R5 ;  /* 0x0000000558587220 */ /* 0x000fe20000400000 */
[----:B------:R-:W-:Y:S01]  /*5430*/  F2FP.BF16.F32.PACK_AB R39, R58, R47 ;  /* 0x0000002f3a27723e */ /* 0x000fe200000010ff */
[----:B------:R-:W-:Y:S01]  /*5440*/  FMUL R89, R89, R5 ;  /* 0x0000000559597220 */ /* 0x000fe20000400000 */
[----:B------:R-:W-:Y:S01]  /*5450*/  F2FP.BF16.F32.PACK_AB R42, R20, R45 ;  /* 0x0000002d142a723e */ /* 0x000fe200000010ff */
[----:B------:R-:W-:Y:S01]  /*5460*/  FMUL R92, R92, R5 ;  /* 0x000000055c5c7220 */ /* 0x000fe20000400000 */
[----:B------:R-:W-:Y:S01]  /*5470*/  F2FP.BF16.F32.PACK_AB R46, R22, R53 ;  /* 0x00000035162e723e */ /* 0x000fe200000010ff */
[----:B------:R-:W-:Y:S01]  /*5480*/  FMUL R93, R93, R5 ;  /* 0x000000055d5d7220 */ /* 0x000fe20000400000 */
[----:B------:R-:W-:Y:S01]  /*5490*/  F2FP.BF16.F32.PACK_AB R50, R52, R61 ;  /* 0x0000003d3432723e */ /* 0x000fe200000010ff */
[-C--:B------:R-:W-:Y:S01]  /*54a0*/  FMUL R96, R96, R5.reuse ;  /* 0x0000000560607220 */ /* 0x080fe20000400000 */
        /* <DEDUP_REMOVED lines=39> */
[----:B------:R-:W-:Y:S01]  /*5720*/  F2FP.BF16.F32.PACK_AB R54, R60, R69 ;  /* 0x000000453c36723e */ /* 0x000fe200000010ff */
[----:B-1-3--:R-:W-:Y:S06]  /*5730*/  @!P0 BRA `(.L_x_27) ;  /* 0x0000000000048947 */ /* 0x00afec0003800000 */
[----:B------:R-:W-:Y:S01]  /*5740*/  BPT.TRAP 0x1 ;  /* 0x000000040000795c */ /* 0x000fe20000300000 */
.L_x_27:
[----:B------:R-:W-:Y:S05]  /*5750*/  @P2 BRA `(.L_x_28) ;  /* 0x0000000000082947 */ /* 0x000fea0003800000 */
[----:B------:R-:W1:Y:S02]  /*5760*/  SYNCS.PHASECHK.TRANS64.TRYWAIT P2, [UR6+0x18000], R7 ;  /* 0x01800007ff0075a7 */ /* 0x000e640008040146 */
[----:B-1----:R-:W-:Y:S05]  /*5770*/  @!P2 BRA `(.L_x_29) ;  /* 0x00000028009ca947 */ /* 0x002fea0003800000 */
.L_x_28:
[----:B------:R-:W-:Y:S01]  /*5780*/  ULEA UR6, UR23, UR20, 0xa ;  /* 0x0000001417067291 */ /* 0x000fe2000f8e503f */
[----:B------:R-:W-:Y:S01]  /*5790*/  WARPGROUP.ARRIVE ;  /* 0x00000000000079c5 */ /* 0x000fe20000000000 */
[----:B------:R-:W-:Y:S01]  /*57a0*/  UMOV UR7, 0x40000040 ;  /* 0x4000004000077882 */ /* 0x000fe20000000000 */
[----:B------:R-:W-:Y:S01]  /*57b0*/  UMOV UR11, 0x40000040 ;  /* 0x40000040000b7882 */ /* 0x000fe20000000000 */
[----:B------:R-:W-:Y:S01]  /*57c0*/  UIADD3 UR10, UR6, 0x80, URZ ;  /* 0x00000080060a7890 */ /* 0x000fe2000fffe03f */
[----:B------:R-:W-:-:S04]  /*57d0*/  F2FP.BF16.F32.PACK_AB R55, R55, R86 ;  /* 0x000000563737723e */ /* 0x000fc800000010ff */
[----:B------:R-:W-:Y:S01]  /*57e0*/  HGMMA.64x64x16.F32.BF16 R88, R24, gdesc[UR4].tnspB, R88, gsb0 ;  /* 0x40e0000418587df0 */ /* 0x000fe20008001858 */
[----:B------:R-:W-:Y:S02]  /*57f0*/  UMOV UR7, 0x40000040 ;  /* 0x4000004000077882 */ /* 0x000fe40000000000 */
        /* <DEDUP_REMOVED lines=25> */
[----:B------:R-:W-:Y:S01]  /*5990*/  UIADD3 UR6, UR6, 0x380, URZ ;  /* 0x0000038006067890 */ /* 0x000fe2000fffe03f */
[----:B------:R-:W-:Y:S02]  /*59a0*/  WARPGROUP.DEPBAR.LE gsb0, 0x0 ;  /* 0x00008000000079c5 */ /* 0x000fe40000010000 */
[----:B------:R-:W-:-:S06]  /*59b0*/  WARPGROUP.ARRIVE ;  /* 0x00000000000079c5 */ /* 0x000fcc0000000000 */
[----:B------:R-:W-:Y:S03]  /*59c0*/  HGMMA.64x64x16.F32.BF16 R88, R48, gdesc[UR8].tnspB, R88, gsb0 ;  /* 0x40e0000830587df0 */ /* 0x000fe60008001858 */
[----:B------:R-:W-:Y:S02]  /*59d0*/  WARPGROUP.DEPBAR.LE gsb0, 0x0 ;  /* 0x00008000000079c5 */ /* 0x000fe40000010000 */
[----:B------:R-:W-:-:S06]  /*59e0*/  WARPGROUP.ARRIVE ;  /* 0x00000000000079c5 */ /* 0x000fcc0000000000 */
[----:B------:R-:W-:Y:S03]  /*59f0*/  HGMMA.64x64x16.F32.BF16 R88, R52, gdesc[UR4].tnspB, R88, gsb0 ;  /* 0x40e0000434587df0 */ /* 0x000fe60008001858 */
[----:B------:R-:W-:Y:S02]  /*5a00*/  WARPGROUP.DEPBAR.LE gsb0, 0x0 ;  /* 0x00008000000079c5 */ /* 0x000fe40000010000 */
[----:B------:R-:W-:Y:S05]  /*5a10*/  @!P0 BRA `(.L_x_30) ;  /* 0x0000000000048947 */ /* 0x000fea0003800000 */
[----:B------:R-:W-:Y:S01]  /*5a20*/  BPT.TRAP 0x1 ;  /* 0x000000040000795c */ /* 0x000fe20000300000 */
.L_x_30:
[----:B------:R-:W-:-:S04]  /*5a30*/  ULEA UR6, UR21, UR36, 0x3 ;  /* 0x0000002415067291 */ /* 0x000fc8000f8e183f */
[----:B------:R-:W-:-:S04]  /*5a40*/  UIADD3 UR6, UR6, 0x18028, URZ ;  /* 0x0001802806067890 */ /* 0x000fc8000fffe03f */
[----:B------:R-:W-:-:S09]  /*5a50*/  UPRMT UR6, URZ, 0x654, UR6 ;  /* 0x000006543f067896 */ /* 0x000fd20008000006 */
[----:B------:R-:W-:Y:S01]  /*5a60*/  SYNCS.ARRIVE.TRANS64.RED.A1T0 RZ, [UR6], RZ ;  /* 0x000000ffffff79a7 */ /* 0x000fe20008100406 */
[----:B------:R-:W-:Y:S05]  /*5a70*/  @P1 BRA `(.L_x_31) ;  /* 0x0000000000041947 */ /* 0x000fea0003800000 */
[----:B------:R-:W-:Y:S01]  /*5a80*/  BPT.TRAP 0x1 ;  /* 0x000000040000795c */ /* 0x000fe20000300000 */
.L_x_31:
[----:B------:R-:W-:-:S04]  /*5a90*/  UIADD3 UR21, UR21, 0x1, URZ ;  /* 0x0000000115157890 */ /* 0x000fc8000fffe03f */
[----:B------:R-:W-:-:S04]  /*5aa0*/  UISETP.NE.AND UP0, UPT, UR21, 0x5, UPT ;  /* 0x000000051500788c */ /* 0x000fc8000bf05270 */
[----:B------:R-:W-:Y:S01]  /*5ab0*/  USEL UR21, UR21, URZ, UP0 ;  /* 0x0000003f15157287 */ /* 0x000fe20008000000 */
[----:B------:R-:W-:Y:S11]  /*5ac0*/  @!P0 BRA `(.L_x_32) ;  /* 0x0000000000048947 */ /* 0x000ff60003800000 */
[----:B------:R-:W-:Y:S01]  /*5ad0*/  BPT.TRAP 0x1 ;  /* 0x000000040000795c */ /* 0x000fe20000300000 */
.L_x_32:
[----:B------:R-:W-:-:S04]  /*5ae0*/  ULEA UR6, UR21, UR36, 0x3 ;  /* 0x0000002415067291 */ /* 0x000fc8000f8e183f */
[----:B------:R-:W-:-:S04]  /*5af0*/  UIADD3 UR6, UR6, 0x18028, URZ ;  /* 0x0001802806067890 */ /* 0x000fc8000fffe03f */
[----:B------:R-:W-:-:S09]  /*5b00*/  UPRMT UR6, URZ, 0x654, UR6 ;  /* 0x000006543f067896 */ /* 0x000fd20008000006 */
[----:B------:R-:W-:Y:S01]  /*5b10*/  SYNCS.ARRIVE.TRANS64.RED.A1T0 RZ, [UR6], RZ ;  /* 0x000000ffffff79a7 */ /* 0x000fe20008100406 */
[----:B------:R-:W-:Y:S05]  /*5b20*/  @P1 BRA `(.L_x_33) ;  /* 0x0000000000041947 */ /* 0x000fea0003800000 */
[----:B------:R-:W-:Y:S01]  /*5b30*/  BPT.TRAP 0x1 ;  /* 0x000000040000795c */ /* 0x000fe20000300000 */
.L_x_33:
[----:B------:R-:W-:Y:S01]  /*5b40*/  UIADD3 UR23, UR23, 0x1, URZ ;  /* 0x0000000117177890 */ /* 0x000fe2000fffe03f */
[C---:B------:R-:W-:Y:S01]  /*5b50*/  ISETP.GT.AND P2, PT, R0.reuse, 0x2, PT ;  /* 0x000000020000780c */ /* 0x040fe20003f44270 */
[----:B------:R-:W-:Y:S01]  /*5b60*/  UIADD3 UR21, UR21, 0x1, URZ ;  /* 0x0000000115157890 */ /* 0x000fe2000fffe03f */
[----:B------:R-:W-:Y:S01]  /*5b70*/  IADD3 R0, R0, -0x1, RZ ;  /* 0xffffffff00007810 */ /* 0x000fe20007ffe0ff */
[----:B------:R-:W-:Y:S01]  /*5b80*/  UISETP.NE.AND UP1, UPT, UR23, 0x5, UPT ;  /* 0x000000051700788c */ /* 0x000fe2000bf25270 */
[----:B-1----:R-:W-:Y:S01]  /*5b90*/  MOV R7, R3 ;  /* 0x0000000300077202 */ /* 0x002fe20000000f00 */
[----:B------:R-:W-:Y:S01]  /*5ba0*/  UISETP.NE.AND UP0, UPT, UR21, 0x5, UPT ;  /* 0x000000051500788c */ /* 0x000fe2000bf05270 */
[----:B------:R-:W-:Y:S01]  /*5bb0*/  MOV R5, R4 ;  /* 0x0000000400057202 */ /* 0x000fe20000000f00 */
[----:B------:R-:W-:Y:S02]  /*5bc0*/  USEL UR6, URZ, 0x1, UP1 ;  /* 0x000000013f067887 */ /* 0x000fe40008800000 */
[----:B------:R-:W-:-:S02]  /*5bd0*/  USEL UR21, UR21, URZ, UP0 ;  /* 0x0000003f15157287 */ /* 0x000fc40008000000 */
[----:B------:R-:W-:Y:S02]  /*5be0*/  USEL UR23, UR23, URZ, UP1 ;  /* 0x0000003f17177287 */ /* 0x000fe40008800000 */
[----:B------:R-:W-:Y:S01]  /*5bf0*/  LOP3.LUT R2, R2, UR6, RZ, 0x3c, !PT ;  /* 0x0000000602027c12 */ /* 0x000fe2000f8e3cff */
[----:B------:R-:W-:Y:S09]  /*5c00*/  @P2 BRA `(.L_x_34) ;  /* 0xffffffd400d42947 */ /* 0x000ff2000383ffff */
.L_x_23:
[----:B------:R-:W1:Y:S01]  /*5c10*/  SHFL.BFLY PT, R5, R12, 0x1, 0x1f ;  /* 0x0c201f000c057f89 */ /* 0x000e6200000e0000 */
[----:B------:R-:W-:Y:S01]  /*5c20*/  BSSY B0, `(.L_x_35) ;  /* 0x0000023000007945 */ /* 0x000fe20003800000 */
[----:B------:R-:W-:Y:S02]  /*5c30*/  MOV R9, 0x7f800000 ;  /* 0x7f80000000097802 */ /* 0x000fe40000000f00 */
[----:B------:R-:W2:Y:S01]  /*5c40*/  SHFL.BFLY PT, R7, R14, 0x1, 0x1f ;  /* 0x0c201f000e077f89 */ /* 0x000ea200000e0000 */
[----:B------:R-:W-:Y:S02]  /*5c50*/  MOV R10, 0x3f800000 ;  /* 0x3f800000000a7802 */ /* 0x000fe40000000f00 */
[----:B------:R-:W-:Y:S01]  /*5c60*/  MOV R11, 0x7f800000 ;  /* 0x7f800000000b7802 */ /* 0x000fe20000000f00 */
[----:B-1----:R-:W-:Y:S01]  /*5c70*/  FADD R5, R5, R12 ;  /* 0x0000000c05057221 */ /* 0x002fe20000000000 */
[----:B--2---:R-:W-:-:S04]  /*5c80*/  FADD R15, R7, R14 ;  /* 0x0000000e070f7221 */ /* 0x004fc80000000000 */
[----:B------:R-:W1:Y:S04]  /*5c90*/  SHFL.BFLY PT, R0, R5, 0x2, 0x1f ;  /* 0x0c401f0005007f89 */ /* 0x000e6800000e0000 */
[----:B------:R-:W2:Y:S01]  /*5ca0*/  SHFL.BFLY PT, R16, R15, 0x2, 0x1f ;  /* 0x0c401f000f107f89 */ /* 0x000ea200000e0000 */
[C---:B-1----:R-:W-:Y:S01]  /*5cb0*/  FSETP.NE.AND P0, PT, R5.reuse, -R0, PT ;  /* 0x800000000500720b */ /* 0x042fe20003f05000 */
[----:B------:R-:W-:Y:S01]  /*5cc0*/  FADD R2, R5, R0 ;  /* 0x0000000005027221 */ /* 0x000fe20000000000 */
[----:B------:R-:W-:Y:S01]  /*5cd0*/  MOV R0, 0x3f800000 ;  /* 0x3f80000000007802 */ /* 0x000fe20000000f00 */
[----:B--2---:R-:W-:-:S10]  /*5ce0*/  FADD R8, R15, R16 ;  /* 0x000000100f087221 */ /* 0x004fd40000000000 */
[----:B------:R-:W-:Y:S05]  /*5cf0*/  @!P0 BRA `(.L_x_36) ;  /* 0x0000000000548947 */ /* 0x000fea0003800000 */
[----:B------:R-:W-:Y:S01]  /*5d00*/  IADD3 R0, R2, 0x1800000, RZ ;  /* 0x0180000002007810 */ /* 0x000fe20007ffe0ff */
[----:B------:R-:W-:Y:S03]  /*5d10*/  BSSY B1, `(.L_x_37) ;  /* 0x000000c000017945 */ /* 0x000fe60003800000 */
[----:B------:R-:W-:-:S04]  /*5d20*/  LOP3.LUT R0, R0, 0x7f800000, RZ, 0xc0, !PT ;  /* 0x7f80000000007812 */ /* 0x000fc800078ec0ff */
[----:B------:R-:W-:-:S13]  /*5d30*/  ISETP.GT.U32.AND P0, PT, R0, 0x1ffffff, PT ;  /* 0x01ffffff0000780c */ /* 0x000fda0003f04070 */
[----:B------:R-:W-:Y:S05]  /*5d40*/  @P0 BRA `(.L_x_38) ;  /* 0x0000000000100947 */ /* 0x000fea0003800000 */
[----:B------:R-:W-:-:S07]  /*5d50*/  MOV R13, 0x5d70 ;  /* 0x00005d70000d7802 */ /* 0x000fce0000000f00 */
[----:B------:R-:W-:Y:S05]  /*5d60*/  CALL.REL.NOINC `($__internal_0_$__cuda_sm20_rcp_rn_f32_slowpath) ;  /* 0x0000002400c87944 */ /* 0x000fea0003c00000 */
[----:B------:R-:W-:Y:S01]  /*5d70*/  MOV R0, R5 ;  /* 0x0000000500007202 */ /* 0x000fe20000000f00 */
[----:B------:R-:W-:Y:S06]  /*5d80*/  BRA `(.L_x_39) ;  /* 0x0000000000107947 */ /* 0x000fec0003800000 */
.L_x_38:
[----:B------:R-:W1:Y:S02]  /*5d90*/  MUFU.RCP R5, R2 ;  /* 0x0000000200057308 */ /* 0x000e640000001000 */
[----:B-1----:R-:W-:-:S04]  /*5da0*/  FFMA R0, R2, R5, -1 ;  /* 0xbf80000002007423 */ /* 0x002fc80000000005 */
[----:B------:R-:W-:-:S04]  /*5db0*/  FADD.FTZ R0, -R0, -RZ ;  /* 0x800000ff00007221 */ /* 0x000fc80000010100 */
[----:B------:R-:W-:-:S07]  /*5dc0*/  FFMA R0, R5, R0, R5 ;  /* 0x0000000005007223 */ /* 0x000fce0000000005 */
.L_x_39:
[----:B------:R-:W-:Y:S05]  /*5dd0*/  BSYNC B1 ;  /* 0x0000000000017941 */ /* 0x000fea0003800000 */
.L_x_37:
[----:B------:R-:W-:Y:S01]  /*5de0*/  FSETP.GEU.AND P0, PT, |R2|, 1.175494350822287508e-38, PT ;  /* 0x008000000200780b */ /* 0x000fe20003f0e200 */
[----:B------:R-:W-:-:S12]  /*5df0*/  ULDC UR4, c[0x0][0x600] ;  /* 0x0001800000047ab9 */ /* 0x000fd80000000800 */
[----:B------:R-:W-:-:S04]  /*5e00*/  @!P0 FMUL R2, R2, 16777216 ;  /* 0x4b80000002028820 */ /* 0x000fc80000400000 */
[----:B------:R-:W1:Y:S02]  /*5e10*/  MUFU.LG2 R5, R2 ;  /* 0x0000000200057308 */ /* 0x000e640000000c00 */
[----:B-1----:R-:W-:-:S04]  /*5e20*/  @!P0 FADD R5, R5, -24 ;  /* 0xc1c0000005058421 */ /* 0x002fc80000000000 */
[----:B------:R-:W-:-:S04]  /*5e30*/  FMUL R6, R5, 0.69314718246459960938 ;  /* 0x3f31721805067820 */ /* 0x000fc80000400000 */
[----:B------:R-:W-:-:S07]  /*5e40*/  FFMA R11, R3, UR4, R6 ;  /* 0x00000004030b7c23 */ /* 0x000fce0008000006 */
.L_x_36:
[----:B------:R-:W-:Y:S05]  /*5e50*/  BSYNC B0 ;  /* 0x0000000000007941 */ /* 0x000fea0003800000 */
.L_x_35:
[----:B------:R-:W-:Y:S01]  /*5e60*/  FSETP.NE.AND P0, PT, R15, -R16, PT ;  /* 0x800000100f00720b */ /* 0x000fe20003f05000 */
[----:B------:R-:W-:Y:S01]  /*5e70*/  ULDC UR4, c[0x0][0x608] ;  /* 0x0001820000047ab9 */ /* 0x000fe20000000800 */
[----:B------:R-:W-:Y:S01]  /*5e80*/  BSSY B0, `(.L_x_40) ;  /* 0x0000029000007945 */ /* 0x000fe20003800000 */
[----:B------:R-:W-:-:S04]  /*5e90*/  FMUL R0, R0, UR4 ;  /* 0x0000000400007c20 */ /* 0x000fc80008400000 */
        /* <DEDUP_REMOVED lines=16> */
[----:B------:R-:W-:Y:S06]  /*5fa0*/  @!P0 BRA `(.L_x_41) ;  /* 0x0000000000588947 */ /* 0x000fec0003800000 */
[----:B------:R-:W-:Y:S01]  /*5fb0*/  IADD3 R0, R8, 0x1800000, RZ ;  /* 0x0180000008007810 */ /* 0x000fe20007ffe0ff */
[----:B------:R-:W-:Y:S03]  /*5fc0*/  BSSY B1, `(.L_x_42) ;  /* 0x000000d000017945 */ /* 0x000fe60003800000 */
[----:B------:R-:W-:-:S04]  /*5fd0*/  LOP3.LUT R0, R0, 0x7f800000, RZ, 0xc0, !PT ;  /* 0x7f80000000007812 */ /* 0x000fc800078ec0ff */
[----:B------:R-:W-:-:S13]  /*5fe0*/  ISETP.GT.U32.AND P0, PT, R0, 0x1ffffff, PT ;  /* 0x01ffffff0000780c */ /* 0x000fda0003f04070 */
[----:B------:R-:W-:Y:S05]  /*5ff0*/  @P0 BRA `(.L_x_43) ;  /* 0x0000000000140947 */ /* 0x000fea0003800000 */
[----:B------:R-:W-:Y:S02]  /*6000*/  MOV R2, R8 ;  /* 0x0000000800027202 */ /* 0x000fe40000000f00 */
[----:B------:R-:W-:-:S07]  /*6010*/  MOV R13, 0x6030 ;  /* 0x00006030000d7802 */ /* 0x000fce0000000f00 */
[----:B------:R-:W-:Y:S05]  /*6020*/  CALL.REL.NOINC `($__internal_0_$__cuda_sm20_rcp_rn_f32_slowpath) ;  /* 0x0000002400187944 */ /* 0x000fea0003c00000 */
[----:B------:R-:W-:Y:S01]  /*6030*/  MOV R10, R5 ;  /* 0x00000005000a7202 */ /* 0x000fe20000000f00 */
[----:B------:R-:W-:Y:S06]  /*6040*/  BRA `(.L_x_44) ;  /* 0x0000000000107947 */ /* 0x000fec0003800000 */
.L_x_43:
[----:B------:R-:W1:Y:S02]  /*6050*/  MUFU.RCP R3, R8 ;  /* 0x0000000800037308 */ /* 0x000e640000001000 */
[----:B-1----:R-:W-:-:S04]  /*6060*/  FFMA R0, R8, R3, -1 ;  /* 0xbf80000008007423 */ /* 0x002fc80000000003 */
[----:B------:R-:W-:-:S04]  /*6070*/  FADD.FTZ R0, -R0, -RZ ;  /* 0x800000ff00007221 */ /* 0x000fc80000010100 */
[----:B------:R-:W-:-:S07]  /*6080*/  FFMA R10, R3, R0, R3 ;  /* 0x00000000030a7223 */ /* 0x000fce0000000003 */
.L_x_44:
[----:B------:R-:W-:Y:S05]  /*6090*/  BSYNC B1 ;  /* 0x0000000000017941 */ /* 0x000fea0003800000 */
.L_x_42:
[----:B------:R-:W-:Y:S01]  /*60a0*/  FSETP.GEU.AND P0, PT, |R8|, 1.175494350822287508e-38, PT ;  /* 0x008000000800780b */ /* 0x000fe20003f0e200 */
[----:B------:R-:W-:-:S12]  /*60b0*/  ULDC UR4, c[0x0][0x600] ;  /* 0x0001800000047ab9 */ /* 0x000fd80000000800 */
[----:B------:R-:W-:-:S04]  /*60c0*/  @!P0 FMUL R8, R8, 16777216 ;  /* 0x4b80000008088820 */ /* 0x000fc80000400000 */
[----:B------:R-:W1:Y:S02]  /*60d0*/  MUFU.LG2 R0, R8 ;  /* 0x0000000800007308 */ /* 0x000e640000000c00 */
[----:B-1----:R-:W-:-:S04]  /*60e0*/  @!P0 FADD R0, R0, -24 ;  /* 0xc1c0000000008421 */ /* 0x002fc80000000000 */
[----:B------:R-:W-:-:S04]  /*60f0*/  FMUL R9, R0, 0.69314718246459960938 ;  /* 0x3f31721800097820 */ /* 0x000fc80000400000 */
[----:B------:R-:W-:-:S07]  /*6100*/  FFMA R9, R4, UR4, R9 ;  /* 0x0000000404097c23 */ /* 0x000fce0008000009 */
.L_x_41:
[----:B------:R-:W-:Y:S05]  /*6110*/  BSYNC B0 ;  /* 0x0000000000007941 */ /* 0x000fea0003800000 */
.L_x_40:
[----:B------:R-:W-:Y:S01]  /*6120*/  UIADD3 UR4, UR37, -0x1, URZ ;  /* 0xffffffff25047890 */ /* 0x000fe2000fffe03f */
[----:B------:R-:W1:Y:S01]  /*6130*/  S2R R2, SR_TID.X ;  /* 0x0000000000027919 */ /* 0x000e620000002100 */
[----:B------:R-:W-:Y:S01]  /*6140*/  ULDC UR5, c[0x0][0x608] ;  /* 0x0001820000057ab9 */ /* 0x000fe20000000800 */
[----:B------:R-:W-:Y:S01]  /*6150*/  ULDC.64 UR8, c[0x0][0x208] ;  /* 0x0000820000087ab9 */ /* 0x000fe20000000a00 */
[----:B------:R-:W-:Y:S02]  /*6160*/  FMUL R10, R10, UR5 ;  /* 0x000000050a0a7c20 */ /* 0x000fe40008400000 */
[----:B------:R-:W-:Y:S01]  /*6170*/  ISETP.NE.AND P0, PT, RZ, UR4, PT ;  /* 0x00000004ff007c0c */ /* 0x000fe2000bf05270 */
[----:B------:R-:W-:-:S03]  /*6180*/  ULEA UR4, UR37, UR36, 0x3 ;  /* 0x0000002425047291 */ /* 0x000fc6000f8e183f */
[----:B------:R-:W-:-:S04]  /*6190*/  SEL R0, RZ, 0x1, P0 ;  /* 0x00000001ff007807 */ /* 0x000fc80000000000 */
[----:B------:R-:W-:-:S04]  /*61a0*/  SHF.L.U32 R0, R0, 0x1f, RZ ;  /* 0x0000001f00007819 */ /* 0x000fc800000006ff */
[----:B------:R-:W2:Y:S01]  /*61b0*/  SYNCS.PHASECHK.TRANS64.TRYWAIT P0, [UR4+0x18098], R0 ;  /* 0x01809800ff0075a7 */ /* 0x000ea20008000144 */
[C---:B-1----:R-:W-:Y:S02]  /*61c0*/  LOP3.LUT P1, RZ, R2.reuse, 0x3, RZ, 0xc0, !PT ;  /* 0x0000000302ff7812 */ /* 0x042fe4000782c0ff */
[----:B------:R-:W-:Y:S01]  /*61d0*/  LOP3.LUT R16, R2, 0x7f, RZ, 0xc0, !PT ;  /* 0x0000007f02107812 */ /* 0x000fe200078ec0ff */
[----:B--2---:R-:W-:Y:S10]  /*61e0*/  @!P0 BRA `(.L_x_45) ;  /* 0x0000002000188947 */ /* 0x004ff40003800000 */
.L_x_94:
[----:B------:R-:W-:Y:S01]  /*61f0*/  USHF.L.U32 UR42, UR42, 0x6, URZ ;  /* 0x000000062a2a7899 */ /* 0x000fe2000800063f */
[----:B------:R-:W-:Y:S01]  /*6200*/  BSSY B0, `(.L_x_46) ;  /* 0x0000018000007945 */ /* 0x000fe20003800000 */
[----:B------:R-:W-:-:S03]  /*6210*/  SHF.R.U32.HI R17, RZ, 0x5, R16 ;  /* 0x00000005ff117819 */ /* 0x000fc60000011610 */
[----:B------:R-:W-:Y:S07]  /*6220*/  @P1 BRA `(.L_x_47) ;  /* 0x0000000000541947 */ /* 0x000fee0003800000 */
[----:B------:R-:W2:Y:S01]  /*6230*/  S2UR UR4, SR_CTAID.Y ;  /* 0x00000000000479c3 */ /* 0x000ea20000002600 */
[----:B-1----:R-:W-:Y:S01]  /*6240*/  SHF.R.U32.HI R0, RZ, 0x2, R2 ;  /* 0x00000002ff007819 */ /* 0x002fe20000011602 */
[----:B------:R-:W-:Y:S01]  /*6250*/  ULDC.64 UR6, c[0x0][0x688] ;  /* 0x0001a20000067ab9 */ /* 0x000fe20000000a00 */
[----:B------:R-:W-:Y:S02]  /*6260*/  SHF.L.U32 R3, R17, 0x4, RZ ;  /* 0x0000000411037819 */ /* 0x000fe400000006ff */
[----:B------:R-:W-:-:S03]  /*6270*/  LOP3.LUT R0, R0, 0x7, RZ, 0xc0, !PT ;  /* 0x0000000700007812 */ /* 0x000fc600078ec0ff */
[----:B------:R-:W1:Y:S01]  /*6280*/  S2UR UR5, SR_CTAID.Z ;  /* 0x00000000000579c3 */ /* 0x000e620000002700 */
[----:B------:R-:W-:-:S04]  /*6290*/  LOP3.LUT R0, R3, 0xfffffff0, R0, 0xe2, !PT ;  /* 0xfffffff003007812 */ /* 0x000fc800078ee200 */
[----:B------:R-:W-:-:S04]  /*62a0*/  IADD3 R3, R0, UR42, RZ ;  /* 0x0000002a00037c10 */ /* 0x000fc8000fffe0ff */
[----:B------:R-:W-:Y:S01]  /*62b0*/  IADD3 R2, R3, 0x8, RZ ;  /* 0x0000000803027810 */ /* 0x000fe20007ffe0ff */
[----:B--2---:R-:W-:-:S04]  /*62c0*/  UIMAD UR4, UR4, UR6, UR42 ;  /* 0x00000006040472a4 */ /* 0x004fc8000f8e022a */
[----:B-1----:R-:W-:-:S03]  /*62d0*/  UIMAD UR4, UR5, UR7, UR4 ;  /* 0x00000007050472a4 */ /* 0x002fc6000f8e0204 */
[----:B------:R-:W-:Y:S02]  /*62e0*/  ULDC UR5, c[0x0][0x288] ;  /* 0x0000a20000057ab9 */ /* 0x000fe40000000800 */
[----:B------:R-:W-:Y:S02]  /*62f0*/  ISETP.GE.U32.AND P0, PT, R3, UR5, PT ;  /* 0x0000000503007c0c */ /* 0x000fe4000bf06070 */
[----:B------:R-:W-:Y:S02]  /*6300*/  IADD3 R0, P2, R0, UR4, RZ ;  /* 0x0000000400007c10 */ /* 0x000fe4000ff5e0ff */
[----:B------:R-:W-:Y:S01]  /*6310*/  ISETP.GE.U32.AND P1, PT, R2, UR5, PT ;  /* 0x0000000502007c0c */ /* 0x000fe2000bf26070 */
[----:B------:R-:W-:Y:S01]  /*6320*/  ULDC.64 UR4, c[0x0][0x680] ;  /* 0x0001a00000047ab9 */ /* 0x000fe20000000a00 */
[----:B------:R-:W-:Y:S02]  /*6330*/  IADD3.X R3, RZ, RZ, RZ, P2, !PT ;  /* 0x000000ffff037210 */ /* 0x000fe400017fe4ff */
[----:B------:R-:W-:-:S04]  /*6340*/  LEA R2, P2, R0, UR4, 0x2 ;  /* 0x0000000400027c11 */ /* 0x000fc8000f8410ff */
[----:B------:R-:W-:-:S05]  /*6350*/  LEA.HI.X R3, R0, UR5, R3, 0x2, P2 ;  /* 0x0000000500037c11 */ /* 0x000fca00090f1403 */
[----:B------:R2:W-:Y:S04]  /*6360*/  @!P0 STG.E desc[UR8][R2.64], R11 ;  /* 0x0000000b02008986 */ /* 0x0005e8000c101908 */
[----:B------:R2:W-:Y:S02]  /*6370*/  @!P1 STG.E desc[UR8][R2.64+0x20], R9 ;  /* 0x0000200902009986 */ /* 0x0005e4000c101908 */
.L_x_47:
[----:B------:R-:W-:Y:S05]  /*6380*/  BSYNC B0 ;  /* 0x0000000000007941 */ /* 0x000fea0003800000 */
.L_x_46:
[----:B------:R-:W-:Y:S01]  /*6390*/  ULDC.64 UR4, c[0x0][0x730] ;  /* 0x0001cc0000047ab9 */ /* 0x000fe20000000a00 */
[-C--:B------:R-:W-:Y:S01]  /*63a0*/  FMUL R90, R90, R10.reuse ;  /* 0x0000000a5a5a7220 */ /* 0x080fe20000400000 */
[----:B------:R-:W-:Y:S01]  /*63b0*/  ISETP.NE.U32.AND P0, PT, RZ, UR4, PT ;  /* 0x00000004ff007c0c */ /* 0x000fe2000bf05070 */
[-C--:B------:R-:W-:Y:S01]  /*63c0*/  FMUL R38, R91, R10.reuse ;  /* 0x0000000a5b267220 */ /* 0x080fe20000400000 */
[-C--:B------:R-:W-:Y:S01]  /*63d0*/  FMUL R94, R94, R10.reuse ;  /* 0x0000000a5e5e7220 */ /* 0x080fe20000400000 */
[-C--:B------:R-:W-:Y:S01]  /*63e0*/  FMUL R40, R95, R10.reuse ;  /* 0x0000000a5f287220 */ /* 0x080fe20000400000 */
[----:B------:R-:W-:Y:S01]  /*63f0*/  ISETP.NE.AND.EX P0, PT, RZ, UR5, PT, P0 ;  /* 0x00000005ff007c0c */ /* 0x000fe2000bf05300 */
        /* <DEDUP_REMOVED lines=12> */
[----:B------:R-:W-:Y:S06]  /*64c0*/  @P0 BRA `(.L_x_48) ;  /* 0x0000000000200947 */ /* 0x000fec0003800000 */
[----:B------:R-:W-:Y:S02]  /*64d0*/  ULDC.64 UR4, c[0x0][0x728] ;  /* 0x0001ca0000047ab9 */ /* 0x000fe40000000a00 */
[----:B------:R-:W-:-:S04]  /*64e0*/  ISETP.NE.U32.AND P0, PT, RZ, UR4, PT ;  /* 0x00000004ff007c0c */ /* 0x000fc8000bf05070 */
[----:B------:R-:W-:-:S13]  /*64f0*/  ISETP.NE.AND.EX P0, PT, RZ, UR5, PT, P0 ;  /* 0x00000005ff007c0c */ /* 0x000fda000bf05300 */
[----:B------:R-:W-:Y:S05]  /*6500*/  @!P0 BRA `(.L_x_49) ;  /* 0x00000000000c8947 */ /* 0x000fea0003800000 */
[----:B-12---:R-:W1:Y:S02]  /*6510*/  LDC.64 R2, c[0x0][0x728] ;  /* 0x0001ca00ff027b82 */ /* 0x006e640000000a00 */
[----:B-1----:R4:W5:Y:S01]  /*6520*/  LDG.E R2, desc[UR8][R2.64] ;  /* 0x0000000802027981 */ /* 0x002962000c1e1900 */
[----:B------:R-:W-:Y:S05]  /*6530*/  BRA `(.L_x_48) ;  /* 0x0000000000047947 */ /* 0x000fea0003800000 */
.L_x_49:
[----:B--2---:R-:W3:Y:S02]  /*6540*/  LDC R2, c[0x0][0x720] ;  /* 0x0001c800ff027b82 */ /* 0x004ee40000000800 */
.L_x_48:
[----:B-1----:R-:W-:Y:S02]  /*6550*/  MOV R0, RZ ;  /* 0x000000ff00007202 */ /* 0x002fe40000000f00 */
[----:B---3-5:R-:W-:Y:S02]  /*6560*/  MOV R35, R2 ;  /* 0x0000000200237202 */ /* 0x028fe40000000f00 */
[----:B------:R-:W-:-:S13]  /*6570*/  LOP3.LUT P0, RZ, R0, 0x1bf, RZ, 0xc0, !PT ;  /* 0x000001bf00ff7812 */ /* 0x000fda000780c0ff */
[----:B------:R-:W-:Y:S05]  /*6580*/  @!P0 BRA `(.L_x_50) ;  /* 0x0000000000408947 */ /* 0x000fea0003800000 */
[----:B------:R-:W-:Y:S01]  /*6590*/  MOV R0, 0x0 ;  /* 0x0000000000007802 */ /* 0x000fe20000000f00 */
[----:B------:R-:W-:Y:S01]  /*65a0*/  ULDC.64 UR4, c[0x4][0x68] ;  /* 0x01001a0000047ab9 */ /* 0x000fe20000000a00 */
[----:B------:R-:W-:Y:S01]  /*65b0*/  ULDC.64 UR6, c[0x4][0x8] ;  /* 0x0100020000067ab9 */ /* 0x000fe20000000a00 */
[----:B------:R-:W-:Y:S01]  /*65c0*/  MOV R4, UR4 ;  /* 0x0000000400047c02 */ /* 0x000fe20008000f00 */
[----:B--2-4-:R1:W2:Y:S01]  /*65d0*/  LDC.64 R2, c[0x4][R0] ;  /* 0x0100000000027b82 */ /* 0x0142a20000000a00 */
[----:B------:R-:W-:Y:S01]  /*65e0*/  MOV R5, UR5 ;  /* 0x0000000500057c02 */ /* 0x000fe20008000f00 */
[----:B------:R-:W-:Y:S01]  /*65f0*/  ULDC.64 UR4, c[0x4][0x70] ;  /* 0x01001c0000047ab9 */ /* 0x000fe20000000a00 */
[----:B------:R-:W-:Y:S02]  /*6600*/  MOV R10, UR6 ;  /* 0x00000006000a7c02 */ /* 0x000fe40008000f00 */
[----:B------:R-:W-:Y:S02]  /*6610*/  MOV R6, UR4 ;  /* 0x0000000400067c02 */ /* 0x000fe40008000f00 */
[----:B------:R-:W-:-:S02]  /*6620*/  MOV R7, UR5 ;  /* 0x0000000500077c02 */ /* 0x000fc40008000f00 */
[----:B------:R-:W-:Y:S02]  /*6630*/  MOV R11, UR7 ;  /* 0x00000007000b7c02 */ /* 0x000fe40008000f00 */
[----:B------:R-:W-:Y:S02]  /*6640*/  MOV R8, 0x70 ;  /* 0x0000007000087802 */ /* 0x000fe40000000f00 */
[----:B------:R-:W-:Y:S02]  /*6650*/  MOV R12, 0x1 ;  /* 0x00000001000c7802 */ /* 0x000fe40000000f00 */
[----:B-1----:R-:W-:-:S07]  /*6660*/  MOV R13, RZ ;  /* 0x000000ff000d7202 */ /* 0x002fce0000000f00 */
[----:B------:R-:W-:-:S07]  /*6670*/  LEPC R20, `(.L_x_50) ;  /* 0x000000001014794e */ /* 0x000fce0000000000 */
[----:B--2---:R-:W-:Y:S05]  /*6680*/  CALL.ABS.NOINC R2 ;  /* 0x0000000002007343 */ /* 0x004fea0003c00000 */
.L_x_50:
[----:B------:R-:W-:Y:S01]  /*6690*/  UIADD3 UR4, UR37, -0x1, URZ ;  /* 0xffffffff25047890 */ /* 0x000fe2000fffe03f */
[----:B------:R-:W-:-:S05]  /*66a0*/  MOV R18, UR36 ;  /* 0x0000002400127c02 */ /* 0x000fca0008000f00 */
[----:B--2-4-:R-:W-:-:S05]  /*66b0*/  MOV R3, UR4 ;  /* 0x0000000400037c02 */ /* 0x014fca0008000f00 */
[----:B------:R-:W-:-:S05]  /*66c0*/  IMAD R18, R3, 0x2200, R18 ;  /* 0x0000220003127824 */ /* 0x000fca00078e0212 */
[----:B------:R-:W-:-:S13]  /*66d0*/  LOP3.LUT P0, RZ, R18, 0x1b0, RZ, 0xc0, !PT ;  /* 0x000001b012ff7812 */ /* 0x000fda000780c0ff */
[----:B------:R-:W-:Y:S05]  /*66e0*/  @!P0 BRA `(.L_x_51) ;  /* 0x0000000000408947 */ /* 0x000fea0003800000 */
[----:B------:R-:W-:Y:S01]  /*66f0*/  MOV R0, 0x0 ;  /* 0x0000000000007802 */ /* 0x000fe20000000f00 */
[----:B------:R-:W-:Y:S01]  /*6700*/  ULDC.64 UR4, c[0x4][0x68] ;  /* 0x01001a0000047ab9 */ /* 0x000fe20000000a00 */
[----:B------:R-:W-:Y:S01]  /*6710*/  ULDC.64 UR6, c[0x4][0x8] ;  /* 0x0100020000067ab9 */ /* 0x000fe20000000a00 */
[----:B------:R-:W-:Y:S01]  /*6720*/  MOV R4, UR4 ;  /* 0x0000000400047c02 */ /* 0x000fe20008000f00 */
[----:B------:R1:W2:Y:S01]  /*6730*/  LDC.64 R2, c[0x4][R0] ;  /* 0x0100000000027b82 */ /* 0x0002a20000000a00 */
        /* <DEDUP_REMOVED lines=11> */
.L_x_51:
[----:B------:R-:W1:Y:S01]  /*67f0*/  S2R R5, SR_TID.X ;  /* 0x0000000000057919 */ /* 0x000e620000002100 */
[----:B------:R-:W-:Y:S01]  /*6800*/  ULDC.64 UR4, c[0x0][0x730] ;  /* 0x0001cc0000047ab9 */ /* 0x000fe20000000a00 */
[----:B------:R-:W-:Y:S02]  /*6810*/  IADD3 R16, R16, 0x1f, RZ ;  /* 0x0000001f10107810 */ /* 0x000fe40007ffe0ff */
[----:B------:R-:W-:Y:S02]  /*6820*/  ISETP.NE.U32.AND P0, PT, RZ, UR4, PT ;  /* 0x00000004ff007c0c */ /* 0x000fe4000bf05070 */
[----:B------:R-:W-:Y:S02]  /*6830*/  ISETP.GT.U32.AND P1, PT, R16, 0x3e, PT ;  /* 0x0000003e1000780c */ /* 0x000fe40003f24070 */
[----:B------:R-:W-:-:S13]  /*6840*/  ISETP.NE.AND.EX P0, PT, RZ, UR5, PT, P0 ;  /* 0x00000005ff007c0c */ /* 0x000fda000bf05300 */
[----:B------:R-:W2:Y:S01]  /*6850*/  @P0 LDC R35, c[0x0][0x720] ;  /* 0x0001c800ff230b82 */ /* 0x000ea20000000800 */
[C---:B-1----:R-:W-:Y:S02]  /*6860*/  SHF.L.U32 R0, R5.reuse, 0x5, RZ ;  /* 0x0000000505007819 */ /* 0x042fe400000006ff */
[----:B------:R-:W-:Y:S02]  /*6870*/  SHF.R.U32.HI R3, RZ, 0x1, R5 ;  /* 0x00000001ff037819 */ /* 0x000fe40000011605 */
[C---:B------:R-:W-:Y:S02]  /*6880*/  LOP3.LUT R2, R0.reuse, 0xc0, RZ, 0xc0, !PT ;  /* 0x000000c000027812 */ /* 0x040fe400078ec0ff */
[----:B------:R-:W-:Y:S02]  /*6890*/  LOP3.LUT R4, R0, 0x20, RZ, 0xc0, !PT ;  /* 0x0000002000047812 */ /* 0x000fe400078ec0ff */
[----:B------:R-:W-:Y:S02]  /*68a0*/  LOP3.LUT R2, R2, 0x8, R3, 0xf8, !PT ;  /* 0x0000000802027812 */ /* 0x000fe400078ef803 */
[----:B------:R-:W-:-:S02]  /*68b0*/  SHF.L.U32 R3, R5, 0x2, RZ ;  /* 0x0000000205037819 */ /* 0x000fc400000006ff */
[----:B------:R-:W-:Y:S01]  /*68c0*/  LEA R4, R17, R4, 0x9 ;  /* 0x0000000411047211 */ /* 0x000fe200078e48ff */
[-C--:B--2---:R-:W-:Y:S01]  /*68d0*/  FMUL R9, R24, R35.reuse ;  /* 0x0000002318097220 */ /* 0x084fe20000400000 */
[----:B------:R-:W-:Y:S01]  /*68e0*/  LOP3.LUT R3, R2, 0x18, R3, 0x78, !PT ;  /* 0x0000001802037812 */ /* 0x000fe200078e7803 */
[-C--:B------:R-:W-:Y:S01]  /*68f0*/  FMUL R16, R30, R35.reuse ;  /* 0x000000231e107220 */ /* 0x080fe20000400000 */
[----:B------:R-:W-:Y:S01]  /*6900*/  LOP3.LUT R0, R0, 0x100, RZ, 0xc0, !PT ;  /* 0x0000010000007812 */ /* 0x000fe200078ec0ff */
[-C--:B------:R-:W-:Y:S01]  /*6910*/  FMUL R6, R94, R35.reuse ;  /* 0x000000235e067220 */ /* 0x080fe20000400000 */
[----:B------:R-:W-:Y:S01]  /*6920*/  LOP3.LUT P0, RZ, R5, 0x4, RZ, 0xc0, !PT ;  /* 0x0000000405ff7812 */ /* 0x000fe2000780c0ff */
[-C--:B------:R-:W-:Y:S01]  /*6930*/  FMUL R5, R22, R35.reuse ;  /* 0x0000002316057220 */ /* 0x080fe20000400000 */
[----:B------:R-:W-:Y:S01]  /*6940*/  IADD3 R3, R3, R4, R0 ;  /* 0x0000000403037210 */ /* 0x000fe20007ffe000 */
        /* <DEDUP_REMOVED lines=14> */
[----:B------:R-:W-:Y:S01]  /*6a30*/  F2FP.BF16.F32.PACK_AB R36, R5, R0 ;  /* 0x000000000524723e */ /* 0x000fe200000010ff */
[-C--:B------:R-:W-:Y:S01]  /*6a40*/  FMUL R22, R32, R35.reuse ;  /* 0x0000002320167220 */ /* 0x080fe20000400000 */
[----:B------:R-:W-:Y:S01]  /*6a50*/  MOV R0, 0x10 ;  /* 0x0000001000007802 */ /* 0x000fe20000000f00 */
[-C--:B------:R-:W-:Y:S01]  /*6a60*/  FMUL R21, R104, R35.reuse ;  /* 0x0000002368157220 */ /* 0x080fe20000400000 */
        /* <DEDUP_REMOVED lines=13> */
[----:B------:R-:W-:Y:S01]  /*6b40*/  FMUL R35, R118, R35 ;  /* 0x0000002376237220 */ /* 0x000fe20000400000 */
[----:B------:R-:W-:-:S02]  /*6b50*/  F2FP.BF16.F32.PACK_AB R9, R15, R10 ;  /* 0x0000000a0f09723e */ /* 0x000fc400000010ff */
[----:B------:R-:W-:Y:S02]  /*6b60*/  F2FP.BF16.F32.PACK_AB R37, R7, R2 ;  /* 0x000000020725723e */ /* 0x000fe400000010ff */
[----:B------:R-:W-:Y:S02]  /*6b70*/  F2FP.BF16.F32.PACK_AB R8, R13, R8 ;  /* 0x000000080d08723e */ /* 0x000fe400000010ff */
[----:B------:R-:W-:Y:S02]  /*6b80*/  F2FP.BF16.F32.PACK_AB R10, R17, R12 ;  /* 0x0000000c110a723e */ /* 0x000fe400000010ff */
[----:B------:R-:W-:Y:S02]  /*6b90*/  F2FP.BF16.F32.PACK_AB R11, R19, R14 ;  /* 0x0000000e130b723e */ /* 0x000fe400000010ff */
[----:B------:R-:W-:Y:S02]  /*6ba0*/  SEL R0, R0, 0xfffffff0, !P0 ;  /* 0xfffffff000007807 */ /* 0x000fe40004000000 */
[----:B------:R-:W-:Y:S01]  /*6bb0*/  LEA R3, R3, R18, 0x1 ;  /* 0x0000001203037211 */ /* 0x000fe200078e08ff */
[----:B------:R-:W-:Y:S06]  /*6bc0*/  @P1 BRA `(.L_x_52) ;  /* 0x0000000000041947 */ /* 0x000fec0003800000 */
[----:B------:R-:W-:-:S04]  /*6bd0*/  DEPBAR.LE SB0, 0x1 ;  /* 0x000080400000791a */ /* 0x000fc80000000000 */
.L_x_52:
[----:B------:R-:W-:Y:S05]  /*6be0*/  WARPSYNC.ALL ;  /* 0x0000000000007948 */ /* 0x000fea0003800000 */
[----:B------:R-:W-:Y:S01]  /*6bf0*/  BAR.SYNC.DEFER_BLOCKING 0x1, 0x80 ;  /* 0x0042000000007b1d */ /* 0x000fe20000010000 */
[----:B------:R-:W-:Y:S02]  /*6c00*/  LEA R0, R0, R3, 0x1 ;  /* 0x0000000300007211 */ /* 0x000fe400078e08ff */
[----:B------:R-:W-:Y:S02]  /*6c10*/  F2FP.BF16.F32.PACK_AB R4, R16, R21 ;  /* 0x000000151004723e */ /* 0x000fe400000010ff */
[----:B------:R-:W-:Y:S01]  /*6c20*/  F2FP.BF16.F32.PACK_AB R5, R20, R23 ;  /* 0x000000171405723e */ /* 0x000fe200000010ff */
[----:B------:R-:W-:Y:S01]  /*6c30*/  BSSY B0, `(.L_x_53) ;  /* 0x000001b000007945 */ /* 0x000fe20003800000 */
[----:B------:R-:W-:-:S02]  /*6c40*/  F2FP.BF16.F32.PACK_AB R6, R22, R25 ;  /* 0x000000191606723e */ /* 0x000fc400000010ff */
[----:B------:R-:W-:Y:S02]  /*6c50*/  F2FP.BF16.F32.PACK_AB R7, R24, R27 ;  /* 0x0000001b1807723e */ /* 0x000fe400000010ff */
[----:B------:R-:W-:Y:S02]  /*6c60*/  F2FP.BF16.F32.PACK_AB R12, R26, R29 ;  /* 0x0000001d1a0c723e */ /* 0x000fe400000010ff */
[----:B------:R-:W-:Y:S02]  /*6c70*/  F2FP.BF16.F32.PACK_AB R13, R28, R31 ;  /* 0x0000001f1c0d723e */ /* 0x000fe400000010ff */
[----:B------:R-:W-:Y:S02]  /*6c80*/  F2FP.BF16.F32.PACK_AB R14, R30, R33 ;  /* 0x000000211e0e723e */ /* 0x000fe400000010ff */
[----:B------:R-:W-:Y:S01]  /*6c90*/  F2FP.BF16.F32.PACK_AB R15, R32, R35 ;  /* 0x00000023200f723e */ /* 0x000fe200000010ff */
[----:B------:R1:W-:Y:S04]  /*6ca0*/  STSM.16.M88.4 [R3], R36 ;  /* 0x0000002403007844 */ /* 0x0003e80000000200 */
[----:B------:R1:W-:Y:S01]  /*6cb0*/  STSM.16.M88.4 [R0], R8 ;  /* 0x0000000800007844 */ /* 0x0003e20000000200 */
[----:B------:R-:W-:Y:S01]  /*6cc0*/  @!PT LDS RZ, [RZ] ;  /* 0x00000000fffff984 */ /* 0x000fe20000000800 */
[----:B------:R-:W-:Y:S01]  /*6cd0*/  @!PT LDS RZ, [RZ] ;  /* 0x00000000fffff984 */ /* 0x000fe20000000800 */
[----:B------:R-:W-:Y:S01]  /*6ce0*/  @!PT LDS RZ, [RZ] ;  /* 0x00000000fffff984 */ /* 0x000fe20000000800 */
[----:B------:R-:W-:Y:S01]  /*6cf0*/  @!PT LDS RZ, [RZ] ;  /* 0x00000000fffff984 */ /* 0x000fe20000000800 */
[----:B------:R2:W-:Y:S06]  /*6d00*/  MEMBAR.ALL.CTA ;  /* 0x0000000000007992 */ /* 0x0005ec0000008000 */
[----:B--2---:R-:W2:Y:S02]  /*6d10*/  FENCE.VIEW.ASYNC.S ;  /* 0x00000000000073c6 */ /* 0x004ea40000000000 */
[----:B--2---:R-:W-:Y:S06]  /*6d20*/  BAR.SYNC.DEFER_BLOCKING 0x1, 0x80 ;  /* 0x0042000000007b1d */ /* 0x004fec0000010000 */
[----:B------:R-:W-:Y:S05]  /*6d30*/  @P1 BRA `(.L_x_54) ;  /* 0x0000000000281947 */ /* 0x000fea0003800000 */
[----:B------:R-:W-:Y:S01]  /*6d40*/  S2UR UR44, SR_CTAID.Z ;  /* 0x00000000002c79c3 */ /* 0x000fe20000002700 */
[----:B------:R-:W-:Y:S01]  /*6d50*/  ULDC.64 UR4, c[0x0][0x198] ;  /* 0x0000660000047ab9 */ /* 0x000fe20000000a00 */
[----:B------:R-:W-:Y:S01]  /*6d60*/  R2UR UR40, R18 ;  /* 0x00000000122872ca */ /* 0x000fe200000e0000 */
[----:B------:R-:W-:Y:S01]  /*6d70*/  UIADD3 UR4, UP0, UR4, 0x670, URZ ;  /* 0x0000067004047890 */ /* 0x000fe2000ff1e03f */
[----:B------:R-:W-:-:S03]  /*6d80*/  UMOV UR41, URZ ;  /* 0x0000003f00297c82 */ /* 0x000fc60008000000 */
[----:B------:R-:W-:Y:S01]  /*6d90*/  UIADD3.X UR5, URZ, UR5, URZ, UP0, !UPT ;  /* 0x000000053f057290 */ /* 0x000fe200087fe43f */
[----:B------:R-:W2:Y:S08]  /*6da0*/  S2UR UR43, SR_CTAID.Y ;  /* 0x00000000002b79c3 */ /* 0x000eb00000002600 */
[----:B--2---:R2:W-:Y:S01]  /*6db0*/  UTMASTG.4D [UR40], [UR4] ;  /* 0x00000028040073b5 */ /* 0x0045e20008018000 */
[----:B------:R0:W-:Y:S01]  /*6dc0*/  UTMACMDFLUSH ;  /* 0x00000000000079b7 */ /* 0x0001e20000000000 */
[----:B--2---:R-:W-:-:S04]  /*6dd0*/  DEPBAR.LE SB0, 0x1 ;  /* 0x000080400000791a */ /* 0x004fc80000000000 */
.L_x_54:
[----:B------:R-:W-:Y:S05]  /*6de0*/  BSYNC B0 ;  /* 0x0000000000007941 */ /* 0x000fea0003800000 */
.L_x_53:
[----:B------:R-:W-:Y:S06]  /*6df0*/  BAR.SYNC.DEFER_BLOCKING 0x1, 0x80 ;  /* 0x0042000000007b1d */ /* 0x000fec0000010000 */
[----:B------:R-:W-:Y:S01]  /*6e00*/  BSSY B0, `(.L_x_55) ;  /* 0x0000015000007945 */ /* 0x000fe20003800000 */
[----:B------:R2:W-:Y:S04]  /*6e10*/  STSM.16.M88.4 [R3+0x1000], R4 ;  /* 0x0010000403007844 */ /* 0x0005e80000000200 */
[----:B------:R2:W-:Y:S01]  /*6e20*/  STSM.16.M88.4 [R0+0x1000], R12 ;  /* 0x0010000c00007844 */ /* 0x0005e20000000200 */
[----:B------:R-:W-:Y:S01]  /*6e30*/  @!PT LDS RZ, [RZ] ;  /* 0x00000000fffff984 */ /* 0x000fe20000000800 */
[----:B------:R-:W-:Y:S01]  /*6e40*/  @!PT LDS RZ, [RZ] ;  /* 0x00000000fffff984 */ /* 0x000fe20000000800 */
[----:B------:R-:W-:Y:S01]  /*6e50*/  @!PT LDS RZ, [RZ] ;  /* 0x00000000fffff984 */ /* 0x000fe20000000800 */
[----:B------:R-:W-:Y:S01]  /*6e60*/  @!PT LDS RZ, [RZ] ;  /* 0x00000000fffff984 */ /* 0x000fe20000000800 */
[----:B------:R3:W-:Y:S06]  /*6e70*/  MEMBAR.ALL.CTA ;  /* 0x0000000000007992 */ /* 0x0007ec0000008000 */
[----:B---3--:R-:W3:Y:S02]  /*6e80*/  FENCE.VIEW.ASYNC.S ;  /* 0x00000000000073c6 */ /* 0x008ee40000000000 */
[----:B---3--:R-:W-:Y:S06]  /*6e90*/  BAR.SYNC.DEFER_BLOCKING 0x1, 0x80 ;  /* 0x0042000000007b1d */ /* 0x008fec0000010000 */
[----:B------:R-:W-:Y:S05]  /*6ea0*/  @P1 BRA `(.L_x_56) ;  /* 0x0000000000281947 */ /* 0x000fea0003800000 */
[----:B------:R-:W-:Y:S01]  /*6eb0*/  S2UR UR44, SR_CTAID.Z ;  /* 0x00000000002c79c3 */ /* 0x000fe20000002700 */
[----:B------:R-:W-:Y:S01]  /*6ec0*/  R2UR UR40, R18 ;  /* 0x00000000122872ca */ /* 0x000fe200000e0000 */
[----:B------:R-:W-:Y:S01]  /*6ed0*/  ULDC.64 UR4, c[0x0][0x198] ;  /* 0x0000660000047ab9 */ /* 0x000fe20000000a00 */
[----:B------:R-:W-:Y:S01]  /*6ee0*/  UMOV UR41, 0x20 ;  /* 0x0000002000297882 */ /* 0x000fe20000000000 */
[----:B------:R-:W-:-:S04]  /*6ef0*/  UIADD3 UR4, UP0, UR4, 0x670, URZ ;  /* 0x0000067004047890 */ /* 0x000fc8000ff1e03f */
[----:B------:R-:W3:Y:S01]  /*6f00*/  S2UR UR43, SR_CTAID.Y ;  /* 0x00000000002b79c3 */ /* 0x000ee20000002600 */
[----:B------:R-:W-:-:S05]  /*6f10*/  UIADD3.X UR5, URZ, UR5, URZ, UP0, !UPT ;  /* 0x000000053f057290 */ /* 0x000fca00087fe43f */
[----:B------:R-:W-:-:S09]  /*6f20*/  UIADD3 UR40, UR40, 0x1000, URZ ;  /* 0x0000100028287890 */ /* 0x000fd2000fffe03f */
[----:B---3--:R3:W-:Y:S02]  /*6f30*/  UTMASTG.4D [UR40], [UR4] ;  /* 0x00000028040073b5 */ /* 0x0087e40008018000 */
[----:B---3--:R0:W-:Y:S02]  /*6f40*/  UTMACMDFLUSH ;  /* 0x00000000000079b7 */ /* 0x0081e40000000000 */
.L_x_56:
[----:B------:R-:W-:Y:S05]  /*6f50*/  BSYNC B0 ;  /* 0x0000000000007941 */ /* 0x000fea0003800000 */
.L_x_55:
[----:B------:R-:W-:Y:S01]  /*6f60*/  UIADD3 UR37, UR37, -0x1, URZ ;  /* 0xffffffff25257890 */ /* 0x000fe2000fffe03f */
[----:B------:R-:W-:-:S04]  /*6f70*/  DEPBAR.LE SB0, 0x0 ;  /* 0x000080000000791a */ /* 0x000fc80000000000 */
[----:B------:R-:W-:-:S04]  /*6f80*/  USHF.L.U32 UR4, UR37, 0x3, URZ ;  /* 0x0000000325047899 */ /* 0x000fc8000800063f */
[----:B------:R-:W-:-:S04]  /*6f90*/  ULOP3.LUT UR4, UR4, 0x8, URZ, 0xe2, !UPT ;  /* 0x0000000804047892 */ /* 0x000fc8000f8ee23f */
[----:B------:R-:W-:-:S06]  /*6fa0*/  ULOP3.LUT UR4, UR4, 0x18, URZ, 0x3c, !UPT ;  /* 0x0000001804047892 */ /* 0x000fcc000f8e3c3f */
[----:B-12---:R-:W-:-:S04]  /*6fb0*/  MOV R0, UR4 ;  /* 0x0000000400007c02 */ /* 0x006fc80008000f00 */
[----:B------:R-:W-:Y:S01]  /*6fc0*/  SYNCS.ARRIVE.TRANS64.A1T0 RZ, [R0+UR36+0x18090], RZ ;  /* 0x018090ff00ff79a7 */ /* 0x000fe20008100024 */
[----:B------:R-:W-:Y:S05]  /*6fd0*/  EXIT ;  /* 0x000000000000794d */ /* 0x000fea0003800000 */
.L_x_6:
[----:B------:R-:W-:-:S08]  /*6fe0*/  UISETP.NE.AND UP0, UPT, UR7, 0x1, UPT ;  /* 0x000000010700788c */ /* 0x000fd0000bf05270 */
[----:B------:R-:W1:-:S00]  /*6ff0*/  USETMAXREG.DEALLOC.CTAPOOL 0x18 ;  /* 0x00000018000079c8 */ /* 0x000e4000080e0500 */
[----:B------:R-:W-:-:S13]  /*7000*/  PLOP3.LUT P0, PT, PT, PT, UP0, 0x80, 0x0 ;  /* 0x000000000000781c */ /* 0x000fda0003f0f008 */
[----:B------:R-:W-:Y:S05]  /*7010*/  @P0 EXIT ;  /* 0x000000000000094d */ /* 0x000fea0003800000 */
[----:B------:R-:W2:Y:S01]  /*7020*/  S2UR UR11, SR_CTAID.X ;  /* 0x00000000000b79c3 */ /* 0x000ea20000002500 */
[----:B------:R-:W-:Y:S01]  /*7030*/  ELECT P3, URZ, PT ;  /* 0x00000000003f782f */ /* 0x000fe20003860000 */
[----:B------:R-:W-:Y:S01]  /*7040*/  BSSY B0, `(.L_x_57) ;  /* 0x0000029000007945 */ /* 0x000fe20003800000 */
[----:B-1----:R-:W-:Y:S02]  /*7050*/  MOV R0, RZ ;  /* 0x000000ff00007202 */ /* 0x002fe40000000f00 */
[----:B------:R-:W-:Y:S02]  /*7060*/  MOV R7, RZ ;  /* 0x000000ff00077202 */ /* 0x000fe40000000f00 */
[----:B------:R-:W-:Y:S01]  /*7070*/  MOV R3, RZ ;  /* 0x000000ff00037202 */ /* 0x000fe20000000f00 */
[----:B------:R-:W1:Y:S08]  /*7080*/  S2UR UR20, SR_CTAID.Y ;  /* 0x00000000001479c3 */ /* 0x000e700000002600 */
[----:B------:R-:W3:Y:S01]  /*7090*/  S2UR UR21, SR_CTAID.Z ;  /* 0x00000000001579c3 */ /* 0x000ee20000002700 */
[----:B--2---:R-:W-:Y:S01]  /*70a0*/  USHF.L.U32 UR11, UR11, 0x7, URZ ;  /* 0x000000070b0b7899 */ /* 0x004fe2000800063f */
[----:B------:R-:W-:Y:S11]  /*70b0*/  @!P3 BRA `(.L_x_58) ;  /* 0x000000000084b947 */ /* 0x000ff60003800000 */
[----:B------:R-:W2:Y:S01]  /*70c0*/  S2R R3, SR_CgaCtaId ;  /* 0x0000000000037919 */ /* 0x000ea20000008800 */
[----:B------:R-:W-:Y:S02]  /*70d0*/  MOV R2, 0x400 ;  /* 0x0000040000027802 */ /* 0x000fe40000000f00 */
[----:B------:R-:W-:Y:S02]  /*70e0*/  MOV R4, 0x1 ;  /* 0x0000000100047802 */ /* 0x000fe40000000f00 */
[----:B--2---:R-:W-:Y:S02]  /*70f0*/  LEA R3, R3, R2, 0x18 ;  /* 0x0000000203037211 */ /* 0x004fe400078ec0ff */
[----:B------:R-:W-:-:S04]  /*7100*/  SHF.L.U32 R2, R4, 0x1f, RZ ;  /* 0x0000001f04027819 */ /* 0x000fc800000006ff */
[----:B------:R-:W2:Y:S02]  /*7110*/  SYNCS.PHASECHK.TRANS64.TRYWAIT P0, [R3+URZ+0x18060], R2 ;  /* 0x01806002030075a7 */ /* 0x000ea4000800017f */
[----:B--2---:R-:W-:Y:S05]  /*7120*/  @!P0 BRA `(.L_x_59) ;  /* 0x0000001000608947 */ /* 0x004fea0003800000 */
.L_x_95:
[----:B------:R-:W-:Y:S01]  /*7130*/  ULOP3.LUT UR4, UR6, 0x2, URZ, 0xfc, !UPT ;  /* 0x0000000206047892 */ /* 0x000fe2000f8efc3f */
[----:B--2---:R-:W-:-:S03]  /*7140*/  @P2 MOV R2, 0x2000 ;  /* 0x0000200000022802 */ /* 0x004fc60000000f00 */
[----:B------:R-:W-:Y:S01]  /*7150*/  UPRMT UR4, UR4, 0x9910, URZ ;  /* 0x0000991004047896 */ /* 0x000fe2000800003f */
[----:B------:R2:W-:Y:S03]  /*7160*/  @P2 SYNCS.ARRIVE.TRANS64 RZ, [R3+URZ+0x18050], R2 ;  /* 0x0180500203ff29a7 */ /* 0x0005e6000800003f */
[----:B------:R-:W-:-:S06]  /*7170*/  UISETP.NE.AND UP0, UPT, UR4, 0x2, UPT ;  /* 0x000000020400788c */ /* 0x000fcc000bf05270 */
[----:B------:R-:W-:-:S13]  /*7180*/  PLOP3.LUT P0, PT, PT, PT, UP0, 0x80, 0x0 ;  /* 0x000000000000781c */ /* 0x000fda0003f0f008 */
[----:B--2---:R-:W-:Y:S05]  /*7190*/  @P0 BRA `(.L_x_60) ;  /* 0x0000000000040947 */ /* 0x004fea0003800000 */
[----:B-1-3--:R-:W-:Y:S01]  /*71a0*/  BPT.TRAP 0x1 ;  /* 0x000000040000795c */ /* 0x00afe20000300000 */
.L_x_60:
[----:B------:R-:W-:-:S04]  /*71b0*/  LOP3.LUT P0, RZ, R6, 0x1f, RZ, 0xc0, !PT ;  /* 0x0000001f06ff7812 */ /* 0x000fc8000780c0ff */
[----:B------:R-:W-:-:S13]  /*71c0*/  PLOP3.LUT P0, PT, P0, P2, PT, 0x2a, 0x0 ;  /* 0x000000000000781c */ /* 0x000fda0000704572 */
[----:B------:R-:W-:Y:S05]  /*71d0*/  @P0 BRA `(.L_x_61) ;  /* 0x0000000000040947 */ /* 0x000fea0003800000 */
[----:B-1-3--:R-:W-:Y:S01]  /*71e0*/  BPT.TRAP 0x1 ;  /* 0x000000040000795c */ /* 0x00afe20000300000 */
.L_x_61:
[----:B------:R-:W-:Y:S01]  /*71f0*/  R2UR UR8, R3 ;  /* 0x00000000030872ca */ /* 0x000fe200000e0000 */
[----:B------:R-:W-:Y:S01]  /*7200*/  ULDC.64 UR4, c[0x0][0x198] ;  /* 0x0000660000047ab9 */ /* 0x000fe20000000a00 */
[----:B------:R-:W-:Y:S01]  /*7210*/  UMOV UR14, 0x0 ;  /* 0x00000000000e7882 */ /* 0x000fe20000000000 */
[----:B------:R-:W-:Y:S01]  /*7220*/  UIADD3 UR4, UP0, UR4, 0xf0, URZ ;  /* 0x000000f004047890 */ /* 0x000fe2000ff1e03f */
[----:B------:R-:W-:Y:S01]  /*7230*/  MOV R3, 0x1 ;  /* 0x0000000100037802 */ /* 0x000fe20000000f00 */
[----:B------:R-:W-:Y:S01]  /*7240*/  UMOV UR15, 0x10000000 ;  /* 0x10000000000f7882 */ /* 0x000fe20000000000 */
[----:B------:R-:W-:Y:S01]  /*7250*/  UMOV UR10, URZ ;  /* 0x0000003f000a7c82 */ /* 0x000fe20008000000 */
[----:B------:R-:W-:Y:S01]  /*7260*/  UIADD3.X UR5, URZ, UR5, URZ, UP0, !UPT ;  /* 0x000000053f057290 */ /* 0x000fe200087fe43f */
[----:B------:R-:W-:Y:S01]  /*7270*/  MOV R7, 0x40 ;  /* 0x0000004000077802 */ /* 0x000fe20000000f00 */
[----:B-1----:R-:W-:Y:S01]  /*7280*/  UMOV UR12, UR20 ;  /* 0x00000014000c7c82 */ /* 0x002fe20008000000 */
[----:B---3--:R-:W-:-:S03]  /*7290*/  UMOV UR13, UR21 ;  /* 0x00000015000d7c82 */ /* 0x008fc60008000000 */
[----:B------:R-:W-:-:S09]  /*72a0*/  UIADD3 UR9, UR8, 0x18050, URZ ;  /* 0x0001805008097890 */ /* 0x000fd2000fffe03f */
[----:B------:R2:W-:Y:S02]  /*72b0*/  UTMALDG.4D [UR8], [UR4], desc[UR14] ;  /* 0x00000e08040075b4 */ /* 0x0005e40008019000 */
[----:B--2---:R-:W-:Y:S01]  /*72c0*/  NOP ;  /* 0x0000000000007918 */ /* 0x004fe20000000000 */
.L_x_58:
[----:B-1-3--:R-:W-:Y:S05]  /*72d0*/  BSYNC B0 ;  /* 0x0000000000007941 */ /* 0x00afea0003800000 */
.L_x_57:
[----:B------:R-:W1:Y:S01]  /*72e0*/  LDC R2, c[0x0][0x28c] ;  /* 0x0000a300ff027b82 */ /* 0x000e620000000800 */
[----:B------:R-:W-:Y:S01]  /*72f0*/  BSSY B0, `(.L_x_62) ;  /* 0x0000023000007945 */ /* 0x000fe20003800000 */
[----:B-1----:R-:W-:-:S13]  /*7300*/  ISETP.GT.AND P4, PT, R2, RZ, P3 ;  /* 0x000000ff0200720c */ /* 0x002fda0001f84270 */
[----:B------:R-:W-:Y:S05]  /*7310*/  @!P4 BRA `(.L_x_63) ;  /* 0x000000000080c947 */ /* 0x000fea0003800000 */
[----:B------:R-:W1:Y:S01]  /*7320*/  S2R R5, SR_CgaCtaId ;  /* 0x0000000000057919 */ /* 0x000e620000008800 */
[----:B------:R-:W-:-:S04]  /*7330*/  MOV R0, 0x400 ;  /* 0x0000040000007802 */ /* 0x000fc80000000f00 */
[----:B-1----:R-:W-:Y:S02]  /*7340*/  LEA R5, R5, R0, 0x18 ;  /* 0x0000000005057211 */ /* 0x002fe400078ec0ff */
[----:B------:R-:W-:-:S04]  /*7350*/  MOV R0, 0x1 ;  /* 0x0000000100007802 */ /* 0x000fc80000000f00 */
[----:B------:R-:W-:-:S04]  /*7360*/  SHF.L.U32 R0, R0, 0x1f, RZ ;  /* 0x0000001f00007819 */ /* 0x000fc800000006ff */
[----:B------:R-:W1:Y:S02]  /*7370*/  SYNCS.PHASECHK.TRANS64.TRYWAIT P0, [R5+URZ+0x18028], R0 ;  /* 0x01802800050075a7 */ /* 0x000e64000800017f */
[----:B-1----:R-:W-:Y:S05]  /*7380*/  @!P0 BRA `(.L_x_64) ;  /* 0x0000000c00dc8947 */ /* 0x002fea0003800000 */
.L_x_96:
[----:B------:R-:W-:Y:S01]  /*7390*/  ULOP3.LUT UR4, UR6, 0x2, URZ, 0xfc, !UPT ;  /* 0x0000000206047892 */ /* 0x000fe2000f8efc3f */
[----:B-1----:R-:W-:-:S03]  /*73a0*/  @P2 MOV R0, 0x4000 ;  /* 0x0000400000002802 */ /* 0x002fc60000000f00 */
[----:B------:R-:W-:Y:S01]  /*73b0*/  UPRMT UR4, UR4, 0x9910, URZ ;  /* 0x0000991004047896 */ /* 0x000fe2000800003f */
[----:B------:R1:W-:Y:S03]  /*73c0*/  @P2 SYNCS.ARRIVE.TRANS64 RZ, [R5+URZ+0x18000], R0 ;  /* 0x0180000005ff29a7 */ /* 0x0003e6000800003f */
[----:B------:R-:W-:-:S06]  /*73d0*/  UISETP.NE.AND UP0, UPT, UR4, 0x2, UPT ;  /* 0x000000020400788c */ /* 0x000fcc000bf05270 */
[----:B------:R-:W-:-:S13]  /*73e0*/  PLOP3.LUT P0, PT, PT, PT, UP0, 0x80, 0x0 ;  /* 0x000000000000781c */ /* 0x000fda0003f0f008 */
[----:B-1----:R-:W-:Y:S05]  /*73f0*/  @P0 BRA `(.L_x_65) ;  /* 0x0000000000040947 */ /* 0x002fea0003800000 */
[----:B------:R-:W-:Y:S01]  /*7400*/  BPT.TRAP 0x1 ;  /* 0x000000040000795c */ /* 0x000fe20000300000 */
.L_x_65:
[----:B------:R-:W-:-:S04]  /*7410*/  LOP3.LUT P0, RZ, R6, 0x1f, RZ, 0xc0, !PT ;  /* 0x0000001f06ff7812 */ /* 0x000fc8000780c0ff */
[----:B------:R-:W-:-:S13]  /*7420*/  PLOP3.LUT P0, PT, P0, P2, PT, 0x2a, 0x0 ;  /* 0x000000000000781c */ /* 0x000fda0000704572 */
[----:B------:R-:W-:Y:S05]  /*7430*/  @P0 BRA `(.L_x_66) ;  /* 0x0000000000040947 */ /* 0x000fea0003800000 */
[----:B------:R-:W-:Y:S01]  /*7440*/  BPT.TRAP 0x1 ;  /* 0x000000040000795c */ /* 0x000fe20000300000 */
.L_x_66:
        /* <DEDUP_REMOVED lines=8> */
[----:B------:R-:W-:-:S05]  /*74d0*/  UMOV UR19, URZ ;  /* 0x0000003f00137c82 */ /* 0x000fca0008000000 */
[----:B------:R-:W-:Y:S02]  /*74e0*/  UIADD3 UR16, UR17, 0x4000, URZ ;  /* 0x0000400011107890 */ /* 0x000fe4000fffe03f */
[----:B------:R-:W-:-:S09]  /*74f0*/  UIADD3 UR17, UR17, 0x18000, URZ ;  /* 0x0001800011117890 */ /* 0x000fd2000fffe03f */
[----:B------:R1:W-:Y:S02]  /*7500*/  UTMALDG.4D [UR16], [UR4], desc[UR8] ;  /* 0x00000810040075b4 */ /* 0x0003e40008019000 */
[----:B-1----:R-:W-:Y:S01]  /*7510*/  NOP ;  /* 0x0000000000007918 */ /* 0x002fe20000000000 */
.L_x_63:
[----:B------:R-:W-:Y:S05]  /*7520*/  BSYNC B0 ;  /* 0x0000000000007941 */ /* 0x000fea0003800000 */
.L_x_62:
[----:B------:R-:W-:Y:S04]  /*7530*/  BSSY B0, `(.L_x_67) ;  /* 0x0000025000007945 */ /* 0x000fe80003800000 */
[----:B------:R-:W-:Y:S05]  /*7540*/  @!P3 BRA `(.L_x_68) ;  /* 0x00000000008cb947 */ /* 0x000fea0003800000 */
[----:B------:R-:W1:Y:S01]  /*7550*/  S2R R5, SR_CgaCtaId ;  /* 0x0000000000057919 */ /* 0x000e620000008800 */
[----:B------:R-:W-:-:S04]  /*7560*/  MOV R4, 0x400 ;  /* 0x0000040000047802 */ /* 0x000fc80000000f00 */
[----:B-1----:R-:W-:Y:S02]  /*7570*/  LEA R8, R5, R4, 0x18 ;  /* 0x0000000405087211 */ /* 0x002fe400078ec0ff */
[----:B------:R-:W-:Y:S02]  /*7580*/  MOV R5, 0x1 ;  /* 0x0000000100057802 */ /* 0x000fe40000000f00 */
[----:B------:R-:W-:Y:S02]  /*7590*/  LEA R4, R3, R8, 0x3 ;  /* 0x0000000803047211 */ /* 0x000fe400078e18ff */
[----:B------:R-:W-:-:S04]  /*75a0*/  SHF.L.U32 R5, R5, 0x1f, RZ ;  /* 0x0000001f05057819 */ /* 0x000fc800000006ff */
[----:B------:R-:W1:Y:S02]  /*75b0*/  SYNCS.PHASECHK.TRANS64.TRYWAIT P0, [R4+URZ+0x18060], R5 ;  /* 0x01806005040075a7 */ /* 0x000e64000800017f */
[----:B-1----:R-:W-:Y:S05]  /*75c0*/  @!P0 BRA `(.L_x_69) ;  /* 0x0000000c00608947 */ /* 0x002fea0003800000 */
.L_x_97:
        /* <DEDUP_REMOVED lines=8> */
.L_x_70:
[----:B------:R-:W-:-:S04]  /*7650*/  LOP3.LUT P0, RZ, R6, 0x1f, RZ, 0xc0, !PT ;  /* 0x0000001f06ff7812 */ /* 0x000fc8000780c0ff */
[----:B------:R-:W-:-:S13]  /*7660*/  PLOP3.LUT P0, PT, P0, P2, PT, 0x2a, 0x0 ;  /* 0x000000000000781c */ /* 0x000fda0000704572 */
[----:B------:R-:W-:Y:S05]  /*7670*/  @P0 BRA `(.L_x_71) ;  /* 0x0000000000040947 */ /* 0x000fea0003800000 */
[----:B------:R-:W-:Y:S01]  /*7680*/  BPT.TRAP 0x1 ;  /* 0x000000040000795c */ /* 0x000fe20000300000 */
.L_x_71:
[----:B------:R-:W-:Y:S01]  /*7690*/  R2UR UR16, R3 ;  /* 0x00000000031072ca */ /* 0x000fe200000e0000 */
[----:B------:R-:W-:Y:S01]  /*76a0*/  ULDC.64 UR8, c[0x0][0x198] ;  /* 0x0000660000087ab9 */ /* 0x000fe20000000a00 */
[----:B------:R-:W-:Y:S01]  /*76b0*/  R2UR UR4, R8 ;  /* 0x00000000080472ca */ /* 0x000fe200000e0000 */
[----:B------:R-:W-:Y:S01]  /*76c0*/  UIADD3 UR8, UP0, UR8, 0xf0, URZ ;  /* 0x000000f008087890 */ /* 0x000fe2000ff1e03f */
[----:B------:R-:W-:Y:S01]  /*76d0*/  R2UR UR19, R7 ;  /* 0x00000000071372ca */ /* 0x000fe200000e0000 */
[----:B------:R-:W-:Y:S01]  /*76e0*/  UMOV UR5, 0x10000000 ;  /* 0x1000000000057882 */ /* 0x000fe20000000000 */
[----:B------:R-:W-:Y:S01]  /*76f0*/  R2UR UR17, R4 ;  /* 0x00000000041172ca */ /* 0x000fe200000e0000 */
[----:B------:R-:W-:Y:S01]  /*7700*/  UIADD3.X UR9, URZ, UR9, URZ, UP0, !UPT ;  /* 0x000000093f097290 */ /* 0x000fe200087fe43f */
[----:B------:R-:W-:-:S07]  /*7710*/  UMOV UR18, URZ ;  /* 0x0000003f00127c82 */ /* 0x000fce0008000000 */
[----:B------:R-:W-:Y:S02]  /*7720*/  ULEA UR16, UR16, UR4, 0xd ;  /* 0x0000000410107291 */ /* 0x000fe4000f8e683f */
[----:B------:R-:W-:Y:S02]  /*7730*/  UIADD3 UR19, UR11, UR19, URZ ;  /* 0x000000130b137290 */ /* 0x000fe4000fffe03f */
[----:B------:R-:W-:Y:S01]  /*7740*/  UIADD3 UR17, UR17, 0x18050, URZ ;  /* 0x0001805011117890 */ /* 0x000fe2000fffe03f */
[----:B------:R-:W-:-:S08]  /*7750*/  UMOV UR4, 0x0 ;  /* 0x0000000000047882 */ /* 0x000fd00000000000 */
[----:B------:R1:W-:Y:S02]  /*7760*/  UTMALDG.4D [UR16], [UR8], desc[UR4] ;  /* 0x00000410080075b4 */ /* 0x0003e40008019000 */
[----:B-1----:R-:W-:Y:S01]  /*7770*/  NOP ;  /* 0x0000000000007918 */ /* 0x002fe20000000000 */
.L_x_68:
[----:B------:R-:W-:Y:S05]  /*7780*/  BSYNC B0 ;  /* 0x0000000000007941 */ /* 0x000fea0003800000 */
.L_x_67:
[----:B------:R-:W-:Y:S01]  /*7790*/  BSSY B0, `(.L_x_72) ;  /* 0x0000027000007945 */ /* 0x000fe20003800000 */
[----:B------:R-:W-:-:S03]  /*77a0*/  MOV R8, RZ ;  /* 0x000000ff00087202 */ /* 0x000fc60000000f00 */
        /* <DEDUP_REMOVED lines=9> */
.L_x_98:
        /* <DEDUP_REMOVED lines=8> */
.L_x_75:
[----:B------:R-:W-:-:S04]  /*78c0*/  LOP3.LUT P0, RZ, R6, 0x1f, RZ, 0xc0, !PT ;  /* 0x0000001f06ff7812 */ /* 0x000fc8000780c0ff */
[----:B------:R-:W-:-:S13]  /*78d0*/  PLOP3.LUT P0, PT, P0, P2, PT, 0x2a, 0x0 ;  /* 0x000000000000781c */ /* 0x000fda0000704572 */
[----:B------:R-:W-:Y:S05]  /*78e0*/  @P0 BRA `(.L_x_76) ;  /* 0x0000000000040947 */ /* 0x000fea0003800000 */
[----:B------:R-:W-:Y:S01]  /*78f0*/  BPT.TRAP 0x1 ;  /* 0x000000040000795c */ /* 0x000fe20000300000 */
.L_x_76:
[C---:B------:R-:W-:Y:S01]  /*7900*/  LEA R5, R0.reuse, R5, 0xe ;  /* 0x0000000500057211 */ /* 0x040fe200078e70ff */
[----:B------:R-:W-:Y:S01]  /*7910*/  ULDC.64 UR4, c[0x0][0x198] ;  /* 0x0000660000047ab9 */ /* 0x000fe20000000a00 */
[----:B------:R-:W-:Y:S01]  /*7920*/  R2UR UR17, R3 ;  /* 0x00000000031172ca */ /* 0x000fe200000e0000 */
[----:B------:R-:W-:Y:S01]  /*7930*/  UIADD3 UR4, UP0, UR4, 0x2f0, URZ ;  /* 0x000002f004047890 */ /* 0x000fe2000ff1e03f */
[----:B------:R-:W-:Y:S01]  /*7940*/  R2UR UR16, R5 ;  /* 0x00000000051072ca */ /* 0x000fe200000e0000 */
[----:B------:R-:W-:Y:S01]  /*7950*/  UMOV UR8, 0x0 ;  /* 0x0000000000087882 */ /* 0x000fe20000000000 */
[----:B------:R-:W-:Y:S01]  /*7960*/  UMOV UR9, 0x10000000 ;  /* 0x1000000000097882 */ /* 0x000fe20000000000 */
[----:B------:R-:W-:Y:S01]  /*7970*/  UIADD3.X UR5, URZ, UR5, URZ, UP0, !UPT ;  /* 0x000000053f057290 */ /* 0x000fe200087fe43f */
[----:B------:R-:W-:Y:S01]  /*7980*/  IADD3 R0, R0, 0x1, RZ ;  /* 0x0000000100007810 */ /* 0x000fe20007ffe0ff */
[----:B------:R-:W-:Y:S01]  /*7990*/  UMOV UR18, URZ ;  /* 0x0000003f00127c82 */ /* 0x000fe20008000000 */
[----:B------:R-:W-:Y:S01]  /*79a0*/  UMOV UR19, URZ ;  /* 0x0000003f00137c82 */ /* 0x000fe20008000000 */
[----:B------:R-:W-:-:S04]  /*79b0*/  MOV R8, 0x1 ;  /* 0x0000000100087802 */ /* 0x000fc80000000f00 */
[----:B------:R-:W-:Y:S02]  /*79c0*/  UIADD3 UR17, UR17, 0x18000, URZ ;  /* 0x0001800011117890 */ /* 0x000fe4000fffe03f */
[----:B------:R-:W-:-:S09]  /*79d0*/  UIADD3 UR16, UR16, 0x4000, URZ ;  /* 0x0000400010107890 */ /* 0x000fd2000fffe03f */
[----:B------:R1:W-:Y:S02]  /*79e0*/  UTMALDG.4D [UR16], [UR4], desc[UR8] ;  /* 0x00000810040075b4 */ /* 0x0003e40008019000 */
[----:B-1----:R-:W-:Y:S01]  /*79f0*/  NOP ;  /* 0x0000000000007918 */ /* 0x002fe20000000000 */
.L_x_73:
[----:B------:R-:W-:Y:S05]  /*7a00*/  BSYNC B0 ;  /* 0x0000000000007941 */ /* 0x000fea0003800000 */
.L_x_72:
[----:B------:R-:W-:-:S13]  /*7a10*/  ISETP.GE.AND P0, PT, R2, 0x81, PT ;  /* 0x000000810200780c */ /* 0x000fda0003f06270 */
[----:B------:R-:W-:Y:S05]  /*7a20*/  @!P0 EXIT ;  /* 0x000000000000894d */ /* 0x000fea0003800000 */
[----:B------:R-:W-:Y:S01]  /*7a30*/  IADD3 R2, R2, 0x7f, RZ ;  /* 0x0000007f02027810 */ /* 0x000fe20007ffe0ff */
[----:B------:R-:W-:Y:S01]  /*7a40*/  BSSY B0, `(.L_x_77) ;  /* 0x000005b000007945 */ /* 0x000fe20003800000 */
[----:B------:R-:W-:Y:S02]  /*7a50*/  LOP3.LUT P0, RZ, R6, 0x1f, RZ, 0xc0, !PT ;  /* 0x0000001f06ff7812 */ /* 0x000fe4000780c0ff */
[----:B------:R-:W-:Y:S02]  /*7a60*/  SHF.R.S32.HI R3, RZ, 0x1f, R2 ;  /* 0x0000001fff037819 */ /* 0x000fe40000011402 */
[----:B------:R-:W-:Y:S02]  /*7a70*/  PLOP3.LUT P0, PT, P0, P2, PT, 0x2a, 0x0 ;  /* 0x000000000000781c */ /* 0x000fe40000704572 */
[----:B------:R-:W-:Y:S02]  /*7a80*/  LEA.HI R3, R3, R2, RZ, 0x7 ;  /* 0x0000000203037211 */ /* 0x000fe400078f38ff */
[----:B------:R-:W-:-:S02]  /*7a90*/  MOV R2, UR6 ;  /* 0x0000000600027c02 */ /* 0x000fc40008000f00 */
[----:B------:R-:W-:Y:S02]  /*7aa0*/  SHF.R.S32.HI R3, RZ, 0x7, R3 ;  /* 0x00000007ff037819 */ /* 0x000fe40000011403 */
[----:B------:R-:W-:Y:S02]  /*7ab0*/  LOP3.LUT R2, R2, 0x2, RZ, 0xfc, !PT ;  /* 0x0000000202027812 */ /* 0x000fe400078efcff */
[----:B------:R-:W-:Y:S02]  /*7ac0*/  SHF.L.U32 R4, R3, 0x1, RZ ;  /* 0x0000000103047819 */ /* 0x000fe400000006ff */
[----:B------:R-:W-:-:S07]  /*7ad0*/  MOV R3, 0x1 ;  /* 0x0000000100037802 */ /* 0x000fce0000000f00 */
.L_x_88:
[----:B------:R-:W-:Y:S04]  /*7ae0*/  BSSY B1, `(.L_x_78) ;  /* 0x0000025000017945 */ /* 0x000fe80003800000 */
[----:B------:R-:W-:Y:S05]  /*7af0*/  @!P3 BRA `(.L_x_79) ;  /* 0x00000000008cb947 */ /* 0x000fea0003800000 */
[----:B------:R-:W1:Y:S01]  /*7b00*/  S2R R6, SR_CgaCtaId ;  /* 0x0000000000067919 */ /* 0x000e620000008800 */
[----:B------:R-:W-:-:S04]  /*7b10*/  MOV R5, 0x400 ;  /* 0x0000040000057802 */ /* 0x000fc80000000f00 */
[----:B-1----:R-:W-:Y:S02]  /*7b20*/  LEA R7, R6, R5, 0x18 ;  /* 0x0000000506077211 */ /* 0x002fe400078ec0ff */
[----:B------:R-:W-:Y:S02]  /*7b30*/  SHF.L.U32 R5, R3, 0x1f, RZ ;  /* 0x0000001f03057819 */ /* 0x000fe400000006ff */
[----:B------:R-:W-:-:S04]  /*7b40*/  LEA R6, R0, R7, 0x3 ;  /* 0x0000000700067211 */ /* 0x000fc800078e18ff */
[----:B------:R-:W1:Y:S02]  /*7b50*/  SYNCS.PHASECHK.TRANS64.TRYWAIT P4, [R6+URZ+0x18028], R5 ;  /* 0x01802805060075a7 */ /* 0x000e64000808017f */
[----:B-1----:R-:W-:Y:S05]  /*7b60*/  @!P4 BRA `(.L_x_80) ;  /* 0x000000080020c947 */ /* 0x002fea0003800000 */
.L_x_99:
[----:B-1----:R-:W-:-:S04]  /*7b70*/  @P2 MOV R5, 0x4000 ;  /* 0x0000400000052802 */ /* 0x002fc80000000f00 */
[----:B------:R1:W-:Y:S02]  /*7b80*/  @P2 SYNCS.ARRIVE.TRANS64 RZ, [R6+URZ+0x18000], R5 ;  /* 0x0180000506ff29a7 */ /* 0x0003e4000800003f */
[----:B-1----:R-:W-:-:S04]  /*7b90*/  PRMT R5, R2, 0x9910, RZ ;  /* 0x0000991002057816 */ /* 0x002fc800000000ff */
[----:B------:R-:W-:-:S13]  /*7ba0*/  ISETP.NE.AND P4, PT, R5, 0x2, PT ;  /* 0x000000020500780c */ /* 0x000fda0003f85270 */
[----:B------:R-:W-:Y:S05]  /*7bb0*/  @P4 BRA `(.L_x_81) ;  /* 0x0000000000044947 */ /* 0x000fea0003800000 */
[----:B------:R-:W-:Y:S01]  /*7bc0*/  BPT.TRAP 0x1 ;  /* 0x000000040000795c */ /* 0x000fe20000300000 */
.L_x_81:
[----:B------:R-:W-:Y:S05]  /*7bd0*/  @P0 BRA `(.L_x_82) ;  /* 0x0000000000040947 */ /* 0x000fea0003800000 */
[----:B------:R-:W-:Y:S01]  /*7be0*/  BPT.TRAP 0x1 ;  /* 0x000000040000795c */ /* 0x000fe20000300000 */
.L_x_82:
[----:B------:R-:W-:Y:S01]  /*7bf0*/  LEA R7, R0, R7, 0xe ;  /* 0x0000000700077211 */ /* 0x000fe200078e70ff */
[----:B------:R-:W-:Y:S01]  /*7c00*/  ULDC.64 UR4, c[0x0][0x198] ;  /* 0x0000660000047ab9 */ /* 0x000fe20000000a00 */
[----:B------:R-:W-:Y:S01]  /*7c10*/  R2UR UR17, R6 ;  /* 0x00000000061172ca */ /* 0x000fe200000e0000 */
[----:B------:R-:W-:Y:S01]  /*7c20*/  UIADD3 UR4, UP0, UR4, 0x1f0, URZ ;  /* 0x000001f004047890 */ /* 0x000fe2000ff1e03f */
[----:B------:R-:W-:Y:S01]  /*7c30*/  R2UR UR16, R7 ;  /* 0x00000000071072ca */ /* 0x000fe200000e0000 */
[----:B------:R-:W-:Y:S01]  /*7c40*/  UMOV UR8, 0x0 ;  /* 0x0000000000087882 */ /* 0x000fe20000000000 */
[----:B------:R-:W-:Y:S01]  /*7c50*/  R2UR UR19, R8 ;  /* 0x00000000081372ca */ /* 0x000fe200000e0000 */
[----:B------:R-:W-:Y:S01]  /*7c60*/  UIADD3.X UR5, URZ, UR5, URZ, UP0, !UPT ;  /* 0x000000053f057290 */ /* 0x000fe200087fe43f */
[----:B------:R-:W-:Y:S01]  /*7c70*/  IADD3 R5, R0, 0x1, RZ ;  /* 0x0000000100057810 */ /* 0x000fe20007ffe0ff */
[----:B------:R-:W-:Y:S01]  /*7c80*/  UMOV UR9, 0x10000000 ;  /* 0x1000000000097882 */ /* 0x000fe20000000000 */
[----:B------:R-:W-:-:S02]  /*7c90*/  UMOV UR18, URZ ;  /* 0x0000003f00127c82 */ /* 0x000fc40008000000 */
[----:B------:R-:W-:-:S03]  /*7ca0*/  ISETP.NE.AND P4, PT, R5, 0x5, PT ;  /* 0x000000050500780c */ /* 0x000fc60003f85270 */
[----:B------:R-:W-:Y:S01]  /*7cb0*/  UIADD3 UR17, UR17, 0x18000, URZ ;  /* 0x0001800011117890 */ /* 0x000fe2000fffe03f */
[----:B------:R-:W-:Y:S01]  /*7cc0*/  SEL R0, RZ, 0x1, P4 ;  /* 0x00000001ff007807 */ /* 0x000fe20002000000 */
[----:B------:R-:W-:Y:S02]  /*7cd0*/  UIADD3 UR16, UR16, 0x4000, URZ ;  /* 0x0000400010107890 */ /* 0x000fe4000fffe03f */
[----:B------:R-:W-:Y:S01]  /*7ce0*/  USHF.L.U32 UR19, UR19, 0x7, URZ ;  /* 0x0000000713137899 */ /* 0x000fe2000800063f */
[----:B------:R-:W-:Y:S02]  /*7cf0*/  LOP3.LUT R3, R3, R0, RZ, 0x3c, !PT ;  /* 0x0000000003037212 */ /* 0x000fe400078e3cff */
[----:B------:R-:W-:-:S06]  /*7d00*/  SEL R0, R5, RZ, P4 ;  /* 0x000000ff05007207 */ /* 0x000fcc0002000000 */
[----:B------:R1:W-:Y:S02]  /*7d10*/  UTMALDG.4D [UR16], [UR4], desc[UR8] ;  /* 0x00000810040075b4 */ /* 0x0003e40008019000 */
[----:B-1----:R-:W-:Y:S01]  /*7d20*/  NOP ;  /* 0x0000000000007918 */ /* 0x002fe20000000000 */
.L_x_79:
[----:B------:R-:W-:Y:S05]  /*7d30*/  BSYNC B1 ;  /* 0x0000000000017941 */ /* 0x000fea0003800000 */
.L_x_78:
[----:B------:R-:W-:Y:S01]  /*7d40*/  ISETP.LT.OR P4, PT, R4, 0x4, !P3 ;  /* 0x000000040400780c */ /* 0x000fe20005f81670 */
[----:B------:R-:W-:-:S12]  /*7d50*/  BSSY B1, `(.L_x_83) ;  /* 0x0000026000017945 */ /* 0x000fd80003800000 */
[----:B------:R-:W-:Y:S05]  /*7d60*/  @P4 BRA `(.L_x_84) ;  /* 0x0000000000904947 */ /* 0x000fea0003800000 */
[----:B------:R-:W1:Y:S01]  /*7d70*/  S2R R6, SR_CgaCtaId ;  /* 0x0000000000067919 */ /* 0x000e620000008800 */
[----:B------:R-:W-:Y:S02]  /*7d80*/  MOV R5, 0x400 ;  /* 0x0000040000057802 */ /* 0x000fe40000000f00 */
[----:B------:R-:W-:Y:S02]  /*7d90*/  SHF.L.U32 R7, R3, 0x1f, RZ ;  /* 0x0000001f03077819 */ /* 0x000fe400000006ff */
[----:B-1----:R-:W-:-:S04]  /*7da0*/  LEA R5, R6, R5, 0x18 ;  /* 0x0000000506057211 */ /* 0x002fc800078ec0ff */
[----:B------:R-:W-:-:S04]  /*7db0*/  LEA R6, R0, R5, 0x3 ;  /* 0x0000000500067211 */ /* 0x000fc800078e18ff */
[----:B------:R-:W1:Y:S02]  /*7dc0*/  SYNCS.PHASECHK.TRANS64.TRYWAIT P4, [R6+URZ+0x18028], R7 ;  /* 0x01802807060075a7 */ /* 0x000e64000808017f */
[----:B-1----:R-:W-:Y:S05]  /*7dd0*/  @!P4 BRA `(.L_x_85) ;  /* 0x000000040098c947 */ /* 0x002fea0003800000 */
.L_x_100:
[----:B-1----:R-:W-:-:S04]  /*7de0*/  @P1 MOV R7, 0x4000 ;  /* 0x0000400000071802 */ /* 0x002fc80000000f00 */
[----:B------:R1:W-:Y:S02]  /*7df0*/  @P1 SYNCS.ARRIVE.TRANS64 RZ, [R6+URZ+0x18000], R7 ;  /* 0x0180000706ff19a7 */ /* 0x0003e4000800003f */
[----:B-1----:R-:W-:-:S04]  /*7e00*/  PRMT R7, R2, 0x9910, RZ ;  /* 0x0000991002077816 */ /* 0x002fc800000000ff */
[----:B------:R-:W-:-:S13]  /*7e10*/  ISETP.NE.AND P4, PT, R7, 0x2, PT ;  /* 0x000000020700780c */ /* 0x000fda0003f85270 */
[----:B------:R-:W-:Y:S05]  /*7e20*/  @P4 BRA `(.L_x_86) ;  /* 0x0000000000044947 */ /* 0x000fea0003800000 */
[----:B------:R-:W-:Y:S01]  /*7e30*/  BPT.TRAP 0x1 ;  /* 0x000000040000795c */ /* 0x000fe20000300000 */
.L_x_86:
[----:B------:R-:W-:Y:S05]  /*7e40*/  @P0 BRA `(.L_x_87) ;  /* 0x0000000000040947 */ /* 0x000fea0003800000 */
[----:B------:R-:W-:Y:S01]  /*7e50*/  BPT.TRAP 0x1 ;  /* 0x000000040000795c */ /* 0x000fe20000300000 */
.L_x_87:
        /* <DEDUP_REMOVED lines=10> */
[----:B------:R-:W-:Y:S01]  /*7f00*/  UMOV UR18, URZ ;  /* 0x0000003f00127c82 */ /* 0x000fe20008000000 */
[----:B------:R-:W-:-:S02]  /*7f10*/  IADD3 R8, R8, 0x1, RZ ;  /* 0x0000000108087810 */ /* 0x000fc40007ffe0ff */
[C---:B------:R-:W-:Y:S02]  /*7f20*/  ISETP.NE.AND P4, PT, R0.reuse, 0x5, PT ;  /* 0x000000050000780c */ /* 0x040fe40003f85270 */
[----:B------:R-:W-:Y:S02]  /*7f30*/  UIADD3 UR17, UR17, 0x18000, URZ ;  /* 0x0001800011117890 */ /* 0x000fe4000fffe03f */
[----:B------:R-:W-:Y:S01]  /*7f40*/  UIADD3 UR16, UR16, 0x4000, URZ ;  /* 0x0000400010107890 */ /* 0x000fe2000fffe03f */
[----:B------:R-:W-:Y:S01]  /*7f50*/  SEL R6, RZ, 0x1, P4 ;  /* 0x00000001ff067807 */ /* 0x000fe20002000000 */
[----:B------:R-:W-:Y:S01]  /*7f60*/  USHF.L.U32 UR19, UR19, 0x7, URZ ;  /* 0x0000000713137899 */ /* 0x000fe2000800063f */
[----:B------:R-:W-:Y:S02]  /*7f70*/  SEL R0, R0, RZ, P4 ;  /* 0x000000ff00007207 */ /* 0x000fe40002000000 */
[----:B------:R-:W-:-:S06]  /*7f80*/  LOP3.LUT R3, R3, R6, RZ, 0x3c, !PT ;  /* 0x0000000603037212 */ /* 0x000fcc00078e3cff */
[----:B------:R1:W-:Y:S02]  /*7f90*/  UTMALDG.4D [UR16], [UR4], desc[UR8] ;  /* 0x00000810040075b4 */ /* 0x0003e40008019000 */
[----:B-1----:R-:W-:Y:S01]  /*7fa0*/  NOP ;  /* 0x0000000000007918 */ /* 0x002fe20000000000 */
.L_x_84:
[----:B------:R-:W-:Y:S05]  /*7fb0*/  BSYNC B1 ;  /* 0x0000000000017941 */ /* 0x000fea0003800000 */
.L_x_83:
[C---:B------:R-:W-:Y:S02]  /*7fc0*/  ISETP.GT.AND P4, PT, R4.reuse, 0x4, PT ;  /* 0x000000040400780c */ /* 0x040fe40003f84270 */
[----:B------:R-:W-:-:S11]  /*7fd0*/  IADD3 R4, R4, -0x2, RZ ;  /* 0xfffffffe04047810 */ /* 0x000fd60007ffe0ff */
[----:B------:R-:W-:Y:S05]  /*7fe0*/  @P4 BRA `(.L_x_88) ;  /* 0xfffffff800bc4947 */ /* 0x000fea000383ffff */
[----:B------:R-:W-:Y:S05]  /*7ff0*/  BSYNC B0 ;  /* 0x0000000000007941 */ /* 0x000fea0003800000 */
.L_x_77:
[----:B------:R-:W-:Y:S05]  /*8000*/  EXIT ;  /* 0x000000000000794d */ /* 0x000fea0003800000 */
.L_x_15:
[----:B--2---:R-:W-:-:S04]  /*8010*/  MOV R3, UR7 ;  /* 0x0000000700037c02 */ /* 0x004fc80008000f00 */
[----:B------:R2:W3:Y:S03]  /*8020*/  SYNCS.PHASECHK.TRANS64.TRYWAIT P1, [R3+URZ+0x18050], R0 ;  /* 0x01805000030075a7 */ /* 0x0004e6000802017f */
[----:B---3--:R-:W-:Y:S05]  /*8030*/  @!P1 NANOSLEEP.SYNCS 0x989680 ;  /* 0x009896800000995d */ /* 0x008fea0003900000 */
[----:B------:R-:W3:Y:S02]  /*8040*/  @!P1 SYNCS.PHASECHK.TRANS64 P1, [R3+URZ+0x18050], R0 ;  /* 0x01805000030095a7 */ /* 0x000ee4000802007f */
[----:B---3--:R-:W-:Y:S05]  /*8050*/  @!P1 BRA `(.L_x_15) ;  /* 0xfffffffc00ec9947 */ /* 0x008fea000383ffff */
[----:B------:R-:W-:Y:S05]  /*8060*/  BRA `(.L_x_89) ;  /* 0xffffff8c00307947 */ /* 0x000fea000383ffff */
.L_x_17:
[----:B--2---:R-:W-:-:S04]  /*8070*/  MOV R3, UR36 ;  /* 0x0000002400037c02 */ /* 0x004fc80008000f00 */
[----:B------:R2:W3:Y:S03]  /*8080*/  SYNCS.PHASECHK.TRANS64.TRYWAIT P1, [R3+URZ+0x18000], R0 ;  /* 0x01800000030075a7 */ /* 0x0004e6000802017f */
[----:B---3--:R-:W-:Y:S05]  /*8090*/  @!P1 NANOSLEEP.SYNCS 0x989680 ;  /* 0x009896800000995d */ /* 0x008fea0003900000 */
[----:B------:R-:W3:Y:S02]  /*80a0*/  @!P1 SYNCS.PHASECHK.TRANS64 P1, [R3+URZ+0x18000], R0 ;  /* 0x01800000030095a7 */ /* 0x000ee4000802007f */
[----:B---3--:R-:W-:Y:S05]  /*80b0*/  @!P1 BRA `(.L_x_17) ;  /* 0xfffffffc00ec9947 */ /* 0x008fea000383ffff */
[----:B------:R-:W-:Y:S05]  /*80c0*/  BRA `(.L_x_90) ;  /* 0xffffff8c002c7947 */ /* 0x000fea000383ffff */
.L_x_18:
[----:B--2---:R-:W-:-:S04]  /*80d0*/  MOV R3, UR10 ;  /* 0x0000000a00037c02 */ /* 0x004fc80008000f00 */
[----:B------:R2:W3:Y:S03]  /*80e0*/  SYNCS.PHASECHK.TRANS64.TRYWAIT P1, [R3+URZ], R2 ;  /* 0x00000002030075a7 */ /* 0x0004e6000802017f */
[----:B---3--:R-:W-:Y:S05]  /*80f0*/  @!P1 NANOSLEEP.SYNCS 0x989680 ;  /* 0x009896800000995d */ /* 0x008fea0003900000 */
[----:B------:R-:W3:Y:S02]  /*8100*/  @!P1 SYNCS.PHASECHK.TRANS64 P1, [R3+URZ], R2 ;  /* 0x00000002030095a7 */ /* 0x000ee4000802007f */
[----:B---3--:R-:W-:Y:S05]  /*8110*/  @!P1 BRA `(.L_x_18) ;  /* 0xfffffffc00ec9947 */ /* 0x008fea000383ffff */
[----:B------:R-:W-:Y:S05]  /*8120*/  BRA `(.L_x_91) ;  /* 0xffffff8c00387947 */ /* 0x000fea000383ffff */
.L_x_20:
[----:B-1----:R-:W-:-:S04]  /*8130*/  MOV R5, UR36 ;  /* 0x0000002400057c02 */ /* 0x002fc80008000f00 */
[----:B------:R1:W2:Y:S03]  /*8140*/  SYNCS.PHASECHK.TRANS64.TRYWAIT P1, [R5+URZ+0x18008], R0 ;  /* 0x01800800050075a7 */ /* 0x0002a6000802017f */
[----:B--2---:R-:W-:Y:S05]  /*8150*/  @!P1 NANOSLEEP.SYNCS 0x989680 ;  /* 0x009896800000995d */ /* 0x004fea0003900000 */
[----:B------:R-:W2:Y:S02]  /*8160*/  @!P1 SYNCS.PHASECHK.TRANS64 P1, [R5+URZ+0x18008], R0 ;  /* 0x01800800050095a7 */ /* 0x000ea4000802007f */
[----:B--2---:R-:W-:Y:S05]  /*8170*/  @!P1 BRA `(.L_x_20) ;  /* 0xfffffffc00ec9947 */ /* 0x004fea000383ffff */
[----:B------:R-:W-:Y:S05]  /*8180*/  BRA `(.L_x_92) ;  /* 0xffffffac00787947 */ /* 0x000fea000383ffff */
.L_x_25:
[----:B-1----:R-:W-:-:S04]  /*8190*/  MOV R4, UR6 ;  /* 0x0000000600047c02 */ /* 0x002fc80008000f00 */
[----:B------:R1:W2:Y:S03]  /*81a0*/  SYNCS.PHASECHK.TRANS64.TRYWAIT P2, [R4+URZ+0x18000], R3 ;  /* 0x01800003040075a7 */ /* 0x0002a6000804017f */
[----:B--2---:R-:W-:Y:S05]  /*81b0*/  @!P2 NANOSLEEP.SYNCS 0x989680 ;  /* 0x009896800000a95d */ /* 0x004fea0003900000 */
[----:B------:R-:W2:Y:S02]  /*81c0*/  @!P2 SYNCS.PHASECHK.TRANS64 P2, [R4+URZ+0x18000], R3 ;  /* 0x018000030400a5a7 */ /* 0x000ea4000804007f */
[----:B--2---:R-:W-:Y:S05]  /*81d0*/  @!P2 BRA `(.L_x_25) ;  /* 0xfffffffc00eca947 */ /* 0x004fea000383ffff */
[----:B------:R-:W-:Y:S05]  /*81e0*/  BRA `(.L_x_93) ;  /* 0xffffffb000747947 */ /* 0x000fea000383ffff */
.L_x_29:
[----:B-1----:R-:W-:-:S04]  /*81f0*/  MOV R6, UR6 ;  /* 0x0000000600067c02 */ /* 0x002fc80008000f00 */
[----:B------:R1:W2:Y:S03]  /*8200*/  SYNCS.PHASECHK.TRANS64.TRYWAIT P2, [R6+URZ+0x18000], R7 ;  /* 0x01800007060075a7 */ /* 0x0002a6000804017f */
[----:B--2---:R-:W-:Y:S05]  /*8210*/  @!P2 NANOSLEEP.SYNCS 0x989680 ;  /* 0x009896800000a95d */ /* 0x004fea0003900000 */
[----:B------:R-:W2:Y:S02]  /*8220*/  @!P2 SYNCS.PHASECHK.TRANS64 P2, [R6+URZ+0x18000], R7 ;  /* 0x018000070600a5a7 */ /* 0x000ea4000804007f */
[----:B--2---:R-:W-:Y:S05]  /*8230*/  @!P2 BRA `(.L_x_29) ;  /* 0xfffffffc00eca947 */ /* 0x004fea000383ffff */
[----:B------:R-:W-:Y:S05]  /*8240*/  BRA `(.L_x_28) ;  /* 0xffffffd4004c7947 */ /* 0x000fea000383ffff */
.L_x_45:
[----:B-1----:R-:W-:-:S04]  /*8250*/  MOV R3, UR4 ;  /* 0x0000000400037c02 */ /* 0x002fc80008000f00 */
[----:B------:R1:W2:Y:S03]  /*8260*/  SYNCS.PHASECHK.TRANS64.TRYWAIT P0, [R3+URZ+0x18098], R0 ;  /* 0x01809800030075a7 */ /* 0x0002a6000800017f */
[----:B--2---:R-:W-:Y:S05]  /*8270*/  @!P0 NANOSLEEP.SYNCS 0x989680 ;  /* 0x009896800000895d */ /* 0x004fea0003900000 */
[----:B------:R-:W2:Y:S02]  /*8280*/  @!P0 SYNCS.PHASECHK.TRANS64 P0, [R3+URZ+0x18098], R0 ;  /* 0x01809800030085a7 */ /* 0x000ea4000800007f */
[----:B--2---:R-:W-:Y:S05]  /*8290*/  @!P0 BRA `(.L_x_45) ;  /* 0xfffffffc00ec8947 */ /* 0x004fea000383ffff */
[----:B------:R-:W-:Y:S05]  /*82a0*/  BRA `(.L_x_94) ;  /* 0xffffffdc00d07947 */ /* 0x000fea000383ffff */
.L_x_59:
[----:B--2---:R2:W4:Y:S02]  /*82b0*/  SYNCS.PHASECHK.TRANS64.TRYWAIT P0, [R3+URZ+0x18060], R2 ;  /* 0x01806002030075a7 */ /* 0x004524000800017f */
[----:B----4-:R-:W-:Y:S05]  /*82c0*/  @!P0 NANOSLEEP.SYNCS 0x989680 ;  /* 0x009896800000895d */ /* 0x010fea0003900000 */
[----:B------:R-:W4:Y:S02]  /*82d0*/  @!P0 SYNCS.PHASECHK.TRANS64 P0, [R3+URZ+0x18060], R2 ;  /* 0x01806002030085a7 */ /* 0x000f24000800007f */
[----:B----4-:R-:W-:Y:S05]  /*82e0*/  @!P0 BRA `(.L_x_59) ;  /* 0xfffffffc00f08947 */ /* 0x010fea000383ffff */
[----:B------:R-:W-:Y:S05]  /*82f0*/  BRA `(.L_x_95) ;  /* 0xffffffec008c7947 */ /* 0x000fea000383ffff */
.L_x_64:
[----:B-1----:R1:W2:Y:S02]  /*8300*/  SYNCS.PHASECHK.TRANS64.TRYWAIT P0, [R5+URZ+0x18028], R0 ;  /* 0x01802800050075a7 */ /* 0x0022a4000800017f */
[----:B--2---:R-:W-:Y:S05]  /*8310*/  @!P0 NANOSLEEP.SYNCS 0x989680 ;  /* 0x009896800000895d */ /* 0x004fea0003900000 */
[----:B------:R-:W2:Y:S02]  /*8320*/  @!P0 SYNCS.PHASECHK.TRANS64 P0, [R5+URZ+0x18028], R0 ;  /* 0x01802800050085a7 */ /* 0x000ea4000800007f */
[----:B--2---:R-:W-:Y:S05]  /*8330*/  @!P0 BRA `(.L_x_64) ;  /* 0xfffffffc00f08947 */ /* 0x004fea000383ffff */
[----:B------:R-:W-:Y:S05]  /*8340*/  BRA `(.L_x_96) ;  /* 0xfffffff000107947 */ /* 0x000fea000383ffff */
.L_x_69:
[----:B-1----:R1:W2:Y:S02]  /*8350*/  SYNCS.PHASECHK.TRANS64.TRYWAIT P0, [R4+URZ+0x18060], R5 ;  /* 0x01806005040075a7 */ /* 0x0022a4000800017f */
[----:B--2---:R-:W-:Y:S05]  /*8360*/  @!P0 NANOSLEEP.SYNCS 0x989680 ;  /* 0x009896800000895d */ /* 0x004fea0003900000 */
[----:B------:R-:W2:Y:S02]  /*8370*/  @!P0 SYNCS.PHASECHK.TRANS64 P0, [R4+URZ+0x18060], R5 ;  /* 0x01806005040085a7 */ /* 0x000ea4000800007f */
[----:B--2---:R-:W-:Y:S05]  /*8380*/  @!P0 BRA `(.L_x_69) ;  /* 0xfffffffc00f08947 */ /* 0x004fea000383ffff */
[----:B------:R-:W-:Y:S05]  /*8390*/  BRA `(.L_x_97) ;  /* 0xfffffff0008c7947 */ /* 0x000fea000383ffff */
.L_x_74:
[----:B-1----:R1:W2:Y:S02]  /*83a0*/  SYNCS.PHASECHK.TRANS64.TRYWAIT P0, [R3+URZ+0x18028], R4 ;  /* 0x01802804030075a7 */ /* 0x0022a4000800017f */
[----:B--2---:R-:W-:Y:S05]  /*83b0*/  @!P0 NANOSLEEP.SYNCS 0x989680 ;  /* 0x009896800000895d */ /* 0x004fea0003900000 */
[----:B------:R-:W2:Y:S02]  /*83c0*/  @!P0 SYNCS.PHASECHK.TRANS64 P0, [R3+URZ+0x18028], R4 ;  /* 0x01802804030085a7 */ /* 0x000ea4000800007f */
[----:B--2---:R-:W-:Y:S05]  /*83d0*/  @!P0 BRA `(.L_x_74) ;  /* 0xfffffffc00f08947 */ /* 0x004fea000383ffff */
[----:B------:R-:W-:Y:S05]  /*83e0*/  BRA `(.L_x_98) ;  /* 0xfffffff400147947 */ /* 0x000fea000383ffff */
.L_x_80:
[----:B-1----:R1:W2:Y:S02]  /*83f0*/  SYNCS.PHASECHK.TRANS64.TRYWAIT P4, [R6+URZ+0x18028], R5 ;  /* 0x01802805060075a7 */ /* 0x0022a4000808017f */
[----:B--2---:R-:W-:Y:S05]  /*8400*/  @!P4 NANOSLEEP.SYNCS 0x989680 ;  /* 0x009896800000c95d */ /* 0x004fea0003900000 */
[----:B------:R-:W2:Y:S02]  /*8410*/  @!P4 SYNCS.PHASECHK.TRANS64 P4, [R6+URZ+0x18028], R5 ;  /* 0x018028050600c5a7 */ /* 0x000ea4000808007f */
[----:B--2---:R-:W-:Y:S05]  /*8420*/  @!P4 BRA `(.L_x_80) ;  /* 0xfffffffc00f0c947 */ /* 0x004fea000383ffff */
[----:B------:R-:W-:Y:S05]  /*8430*/  BRA `(.L_x_99) ;  /* 0xfffffff400cc7947 */ /* 0x000fea000383ffff */
.L_x_85:
[----:B-1----:R1:W2:Y:S02]  /*8440*/  SYNCS.PHASECHK.TRANS64.TRYWAIT P4, [R6+URZ+0x18028], R7 ;  /* 0x01802807060075a7 */ /* 0x0022a4000808017f */
[----:B--2---:R-:W-:Y:S05]  /*8450*/  @!P4 NANOSLEEP.SYNCS 0x989680 ;  /* 0x009896800000c95d */ /* 0x004fea0003900000 */
[----:B------:R-:W2:Y:S02]  /*8460*/  @!P4 SYNCS.PHASECHK.TRANS64 P4, [R6+URZ+0x18028], R7 ;  /* 0x018028070600c5a7 */ /* 0x000ea4000808007f */
[----:B--2---:R-:W-:Y:S05]  /*8470*/  @!P4 BRA `(.L_x_85) ;  /* 0xfffffffc00f0c947 */ /* 0x004fea000383ffff */
[----:B------:R-:W-:Y:S05]  /*8480*/  BRA `(.L_x_100) ;  /* 0xfffffff800547947 */ /* 0x000fea000383ffff */
        .weak           $__internal_0_$__cuda_sm20_rcp_rn_f32_slowpath
        .type           $__internal_0_$__cuda_sm20_rcp_rn_f32_slowpath,@function
        .size           $__internal_0_$__cuda_sm20_rcp_rn_f32_slowpath,(.L_x_106 - $__internal_0_$__cuda_sm20_rcp_rn_f32_slowpath)
$__internal_0_$__cuda_sm20_rcp_rn_f32_slowpath:
[----:B------:R-:W-:Y:S01]  /*8490*/  SHF.L.U32 R0, R2, 0x1, RZ ;  /* 0x0000000102007819 */ /* 0x000fe200000006ff */
[----:B------:R-:W-:Y:S03]  /*84a0*/  BSSY B2, `(.L_x_101) ;  /* 0x0000030000027945 */ /* 0x000fe60003800000 */
[----:B------:R-:W-:-:S04]  /*84b0*/  SHF.R.U32.HI R14, RZ, 0x18, R0 ;  /* 0x00000018ff0e7819 */ /* 0x000fc80000011600 */
[----:B------:R-:W-:-:S13]  /*84c0*/  ISETP.NE.U32.AND P0, PT, R14, RZ, PT ;  /* 0x000000ff0e00720c */ /* 0x000fda0003f05070 */
[----:B------:R-:W-:Y:S05]  /*84d0*/  @P0 BRA `(.L_x_102) ;  /* 0x0000000000280947 */ /* 0x000fea0003800000 */
[----:B------:R-:W-:-:S04]  /*84e0*/  SHF.L.U32 R0, R2, 0x1, RZ ;  /* 0x0000000102007819 */ /* 0x000fc800000006ff */
[----:B------:R-:W-:-:S13]  /*84f0*/  ISETP.NE.AND P0, PT, R0, RZ, PT ;  /* 0x000000ff0000720c */ /* 0x000fda0003f05270 */
[----:B------:R-:W-:Y:S01]  /*8500*/  @P0 FFMA R6, R2, 1.84467440737095516160e+19, RZ ;  /* 0x5f80000002060823 */ /* 0x000fe200000000ff */
[----:B------:R-:W-:Y:S08]  /*8510*/  @!P0 MUFU.RCP R5, R2 ;  /* 0x0000000200058308 */ /* 0x000ff00000001000 */
[----:B------:R-:W1:Y:S02]  /*8520*/  @P0 MUFU.RCP R7, R6 ;  /* 0x0000000600070308 */ /* 0x000e640000001000 */
[----:B-1----:R-:W-:-:S04]  /*8530*/  @P0 FFMA R0, R6, R7, -1 ;  /* 0xbf80000006000423 */ /* 0x002fc80000000007 */
[----:B------:R-:W-:-:S04]  /*8540*/  @P0 FADD.FTZ R0, -R0, -RZ ;  /* 0x800000ff00000221 */ /* 0x000fc80000010100 */
[----:B------:R-:W-:-:S04]  /*8550*/  @P0 FFMA R0, R7, R0, R7 ;  /* 0x0000000007000223 */ /* 0x000fc80000000007 */
[----:B------:R-:W-:Y:S01]  /*8560*/  @P0 FFMA R5, R0, 1.84467440737095516160e+19, RZ ;  /* 0x5f80000000050823 */ /* 0x000fe200000000ff */
[----:B------:R-:W-:Y:S06]  /*8570*/  BRA `(.L_x_103) ;  /* 0x0000000000887947 */ /* 0x000fec0003800000 */
.L_x_102:
[----:B------:R-:W-:-:S04]  /*8580*/  IADD3 R17, R14, -0xfd, RZ ;  /* 0xffffff030e117810 */ /* 0x000fc80007ffe0ff */
[----:B------:R-:W-:-:S13]  /*8590*/  ISETP.GT.U32.AND P0, PT, R17, 0x1, PT ;  /* 0x000000011100780c */ /* 0x000fda0003f04070 */
[----:B------:R-:W-:Y:S05]  /*85a0*/  @P0 BRA `(.L_x_104) ;  /* 0x0000000000780947 */ /* 0x000fea0003800000 */
[----:B------:R-:W-:Y:S02]  /*85b0*/  LOP3.LUT R0, R2, 0x7fffff, RZ, 0xc0, !PT ;  /* 0x007fffff02007812 */ /* 0x000fe400078ec0ff */
[----:B------:R-:W-:Y:S02]  /*85c0*/  MOV R12, 0x3 ;  /* 0x00000003000c7802 */ /* 0x000fe40000000f00 */
[----:B------:R-:W-:Y:S02]  /*85d0*/  LOP3.LUT R0, R0, 0x3f800000, RZ, 0xfc, !PT ;  /* 0x3f80000000007812 */ /* 0x000fe400078efcff */
[----:B------:R-:W-:Y:S02]  /*85e0*/  SHF.L.U32 R12, R12, R17, RZ ;  /* 0x000000110c0c7219 */ /* 0x000fe400000006ff */
[----:B------:R-:W1:Y:S02]  /*85f0*/  MUFU.RCP R5, R0 ;  /* 0x0000000000057308 */ /* 0x000e640000001000 */
[----:B-1----:R-:W-:-:S04]  /*8600*/  FFMA R6, R0, R5, -1 ;  /* 0xbf80000000067423 */ /* 0x002fc80000000005 */
[----:B------:R-:W-:-:S04]  /*8610*/  FADD.FTZ R6, -R6, -RZ ;  /* 0x800000ff06067221 */ /* 0x000fc80000010100 */
[CCC-:B------:R-:W-:Y:S01]  /*8620*/  FFMA.RM R7, R5.reuse, R6.reuse, R5.reuse ;  /* 0x0000000605077223 */ /* 0x1c0fe20000004005 */
[----:B------:R-:W-:-:S04]  /*8630*/  FFMA.RP R6, R5, R6, R5 ;  /* 0x0000000605067223 */ /* 0x000fc80000008005 */
[C---:B------:R-:W-:Y:S02]  /*8640*/  LOP3.LUT R5, R7.reuse, 0x7fffff, RZ, 0xc0, !PT ;  /* 0x007fffff07057812 */ /* 0x040fe400078ec0ff */
[----:B------:R-:W-:Y:S02]  /*8650*/  FSETP.NEU.FTZ.AND P0, PT, R7, R6, PT ;  /* 0x000000060700720b */ /* 0x000fe40003f1d000 */
[----:B------:R-:W-:Y:S02]  /*8660*/  LOP3.LUT R5, R5, 0x800000, RZ, 0xfc, !PT ;  /* 0x0080000005057812 */ /* 0x000fe400078efcff */
[----:B------:R-:W-:Y:S02]  /*8670*/  SEL R6, RZ, 0xffffffff, !P0 ;  /* 0xffffffffff067807 */ /* 0x000fe40004000000 */
[----:B------:R-:W-:Y:S02]  /*8680*/  LOP3.LUT R12, R12, R5, RZ, 0xc0, !PT ;  /* 0x000000050c0c7212 */ /* 0x000fe400078ec0ff */
[----:B------:R-:W-:-:S02]  /*8690*/  IADD3 R6, -R6, RZ, RZ ;  /* 0x000000ff06067210 */ /* 0x000fc40007ffe1ff */
[-C--:B------:R-:W-:Y:S02]  /*86a0*/  SHF.R.U32.HI R12, RZ, R17.reuse, R12 ;  /* 0x00000011ff0c7219 */ /* 0x080fe4000001160c */
[----:B------:R-:W-:Y:S02]  /*86b0*/  LOP3.LUT P1, RZ, R6, R17, R5, 0xf8, !PT ;  /* 0x0000001106ff7212 */ /* 0x000fe4000782f805 */
[C---:B------:R-:W-:Y:S02]  /*86c0*/  LOP3.LUT P0, RZ, R12.reuse, 0x1, RZ, 0xc0, !PT ;  /* 0x000000010cff7812 */ /* 0x040fe4000780c0ff */
[----:B------:R-:W-:-:S04]  /*86d0*/  LOP3.LUT P2, RZ, R12, 0x2, RZ, 0xc0, !PT ;  /* 0x000000020cff7812 */ /* 0x000fc8000784c0ff */
[----:B------:R-:W-:Y:S02]  /*86e0*/  PLOP3.LUT P0, PT, P0, P1, P2, 0xe0, 0x0 ;  /* 0x000000000000781c */ /* 0x000fe40000703c20 */
[----:B------:R-:W-:Y:S02]  /*86f0*/  LOP3.LUT P1, RZ, R2, 0x7fffff, RZ, 0xc0, !PT ;  /* 0x007fffff02ff7812 */ /* 0x000fe4000782c0ff */
[----:B------:R-:W-:-:S04]  /*8700*/  SEL R0, RZ, 0x1, !P0 ;  /* 0x00000001ff007807 */ /* 0x000fc80004000000 */
[----:B------:R-:W-:-:S04]  /*8710*/  IADD3 R0, -R0, RZ, RZ ;  /* 0x000000ff00007210 */ /* 0x000fc80007ffe1ff */
[----:B------:R-:W-:Y:S02]  /*8720*/  ISETP.GE.AND P0, PT, R0, RZ, PT ;  /* 0x000000ff0000720c */ /* 0x000fe40003f06270 */
[----:B------:R-:W-:-:S04]  /*8730*/  IADD3 R0, R14, -0xfc, RZ ;  /* 0xffffff040e007810 */ /* 0x000fc80007ffe0ff */
[----:B------:R-:W-:-:S07]  /*8740*/  SHF.R.U32.HI R5, RZ, R0, R5 ;  /* 0x00000000ff057219 */ /* 0x000fce0000011605 */
[----:B------:R-:W-:-:S04]  /*8750*/  @!P0 IADD3 R5, R5, 0x1, RZ ;  /* 0x0000000105058810 */ /* 0x000fc80007ffe0ff */
[----:B------:R-:W-:-:S04]  /*8760*/  @!P1 SHF.L.U32 R5, R5, 0x1, RZ ;  /* 0x0000000105059819 */ /* 0x000fc800000006ff */
[----:B------:R-:W-:Y:S01]  /*8770*/  LOP3.LUT R5, R5, 0x80000000, R2, 0xf8, !PT ;  /* 0x8000000005057812 */ /* 0x000fe200078ef802 */
[----:B------:R-:W-:Y:S06]  /*8780*/  BRA `(.L_x_103) ;  /* 0x0000000000047947 */ /* 0x000fec0003800000 */
.L_x_104:
[----:B------:R1:W2:Y:S02]  /*8790*/  MUFU.RCP R5, R2 ;  /* 0x0000000200057308 */ /* 0x0002a40000001000 */
.L_x_103:
[----:B------:R-:W-:Y:S05]  /*87a0*/  BSYNC B2 ;  /* 0x0000000000027941 */ /* 0x000fea0003800000 */
.L_x_101:
[----:B------:R-:W-:Y:S02]  /*87b0*/  MOV R6, R13 ;  /* 0x0000000d00067202 */ /* 0x000fe40000000f00 */
[----:B------:R-:W-:-:S04]  /*87c0*/  MOV R7, 0x0 ;  /* 0x0000000000077802 */ /* 0x000fc80000000f00 */
[----:B-12---:R-:W-:Y:S05]  /*87d0*/  RET.REL.NODEC R6 `(_ZN7cutlass13device_kernelINS_4fmha6kernel28FmhaKernelTmaWarpSpecializedINS1_10collective30FmhaMainloopTmaWarpSpecializedINS_10bfloat16_tEffN4cute5tupleIJNS7_1CILi128EEESA_NS9_ILi64EEEEEENS8_IJiNS9_ILi1EEENS8_IJiiEEEEEESF_SF_NS4_13DefaultFusionEJEEENS4_15FmhaFwdEpilogueIS6_fNS8_IJSB_SB_SA_EEEEENS2_23IndividualTileSchedulerEJEEEEEvNT_6ParamsE) ;  /* 0xffffff7806087950 */ /* 0x006fea0003c3ffff */
.L_x_105:
[----:B------:R-:W-:-:S00]  /*87e0*/  BRA `(.L_x_105) ;  /* 0xfffffffc00fc7947 */ /* 0x000fc0000383ffff */
[----:B------:R-:W-:-:S00]  /*87f0*/  NOP ;  /* 0x0000000000007918 */ /* 0x000fc00000000000 */
        /* <DEDUP_REMOVED lines=8> */
.L_x_106:


//--------------------- .nv.global.init           --------------------------
	.section	.nv.global.init,"aw",@progbits
.nv.global.init:
	.type		$str$24,@object
	.size		$str$24,($str$25 - $str$24)
$str$24:
        /*0000*/ 	.byte	0x28, 0x61, 0x64, 0x64, 0x72, 0x65, 0x73, 0x73, 0x20, 0x26, 0x20, 0x6d, 0x61, 0x73, 0x6b, 0x29
        /*0010*/ 	.byte	0x20, 0x3d, 0x3d, 0x20, 0x30, 0x00
	.type		$str$25,@object
	.size		$str$25,(__unnamed_1 - $str$25)
$str$25:
        /*0016*/ 	.byte	0x2f, 0x74, 0x6d, 0x70, 0x2f, 0x63, 0x75, 0x74, 0x6c, 0x61, 0x73, 0x73, 0x5f, 0x73, 0x77, 0x65
        /*0026*/ 	.byte	0x65, 0x70, 0x5f, 0x73, 0x72, 0x63, 0x2f, 0x69, 0x6e, 0x63, 0x6c, 0x75, 0x64, 0x65, 0x2f, 0x63
        /*0036*/ 	.byte	0x75, 0x74, 0x65, 0x2f, 0x70, 0x6f, 0x69, 0x6e, 0x74, 0x65, 0x72, 0x5f, 0x66, 0x6c, 0x61, 0x67
        /*0046*/ 	.byte	0x67, 0x65, 0x64, 0x2e, 0x68, 0x70, 0x70, 0x00
	.type		__unnamed_1,@object
	.size		__unnamed_1,(.L_0 - __unnamed_1)
__unnamed_1:
        /*004e*/ 	.byte	0x61, 0x75, 0x74, 0x6f, 0x20, 0x63, 0x75, 0x74, 0x65, 0x3a, 0x3a, 0x61, 0x73, 0x5f, 0x70, 0x6f
        /* <DEDUP_REMOVED lines=27> */
        /*020e*/ 	.byte	0x32, 0x30, 0x34, 0x38, 0x3e, 0x3e, 0x3e, 0x3e, 0x3e, 0x5d, 0x00
.L_0:


//--------------------- .nv.shared._ZN7cutlass13device_kernelINS_4fmha6kernel28FmhaKernelTmaWarpSpecializedINS1_10collective30FmhaMainloopTmaWarpSpecializedINS_10bfloat16_tEffN4cute5tupleIJNS7_1CILi128EEESA_NS9_ILi64EEEEEENS8_IJiNS9_ILi1EEENS8_IJiiEEEEEESF_SF_NS4_13DefaultFusionEJEEENS4_15FmhaFwdEpilogueIS6_fNS8_IJSB_SB_SA_EEEEENS2_23IndividualTileSchedulerEJEEEEEvNT_6ParamsE --------------------------
	.section	.nv.shared._ZN7cutlass13device_kernelINS_4fmha6kernel28FmhaKernelTmaWarpSpecializedINS1_10collective30FmhaMainloopTmaWarpSpecializedINS_10bfloat16_tEffN4cute5tupleIJNS7_1CILi128EEESA_NS9_ILi64EEEEEENS8_IJiNS9_ILi1EEENS8_IJiiEEEEEESF_SF_NS4_13DefaultFusionEJEEENS4_15FmhaFwdEpilogueIS6_fNS8_IJSB_SB_SA_EEEEENS2_23IndividualTileSchedulerEJEEEEEvNT_6ParamsE,"aw",@nobits
	.sectionflags	@""
	.align	16
	.zero		1024


//--------------------- .nv.shared.reserved.0     --------------------------
	.section	.nv.shared.reserved.0,"aw",@nobits
	.weak		__nv_reservedSMEM_offset_0_alias
	.size		__nv_reservedSMEM_offset_0_alias, 0, 0
	.other		__nv_reservedSMEM_offset_0_alias,@"STO_CUDA_RESERVED_SHARED STV_DEFAULT"
__nv_reservedSMEM_offset_0_alias:
	.zero		0


//--------------------- .nv.global                --------------------------
	.section	.nv.global,"aw",@nobits
.nv.global:
	.type		_ZN39_INTERNAL_b7740427_4_k_cu_38ce7337_29084cute1_E,@object
	.size		_ZN39_INTERNAL_b7740427_4_k_cu_38ce7337_29084cute1_E,(_ZN39_INTERNAL_b7740427_4_k_cu_38ce7337_29084cuda3std3__45__cpo6cbeginE - _ZN39_INTERNAL_b7740427_4_k_cu_38ce7337_29084cute1_E)
_ZN39_INTERNAL_b7740427_4_k_cu_38ce7337_29084cute1_E:
	.zero		1
	.type		_ZN39_INTERNAL_b7740427_4_k_cu_38ce7337_29084cuda3std3__45__cpo6cbeginE,@object
	.size		_ZN39_INTERNAL_b7740427_4_k_cu_38ce7337_29084cuda3std3__45__cpo6cbeginE,(_ZN39_INTERNAL_b7740427_4_k_cu_38ce7337_29084cuda3std3__48in_placeE - _ZN39_INTERNAL_b7740427_4_k_cu_38ce7337_29084cuda3std3__45__cpo6cbeginE)
_ZN39_INTERNAL_b7740427_4_k_cu_38ce7337_29084cuda3std3__45__cpo6cbeginE:
	.zero		1
	.type		_ZN39_INTERNAL_b7740427_4_k_cu_38ce7337_29084cuda3std3__48in_placeE,@object
	.size		_ZN39_INTERNAL_b7740427_4_k_cu_38ce7337_29084cuda3std3__48in_placeE,(_ZN39_INTERNAL_b7740427_4_k_cu_38ce7337_29084cuda3std6ranges3__45__cpo9iter_moveE - _ZN39_INTERNAL_b7740427_4_k_cu_38ce7337_29084cuda3std3__48in_placeE)
_ZN39_INTERNAL_b7740427_4_k_cu_38ce7337_29084cuda3std3__48in_placeE:
	.zero		1
	.type		_ZN39_INTERNAL_b7740427_4_k_cu_38ce7337_29084cuda3std6ranges3__45__cpo9iter_moveE,@object
	.size		_ZN39_INTERNAL_b7740427_4_k_cu_38ce7337_29084cuda3std6ranges3__45__cpo9iter_moveE,(_ZN39_INTERNAL_b7740427_4_k_cu_38ce7337_29084cuda3std3__45__cpo5beginE - _ZN39_INTERNAL_b7740427_4_k_cu_38ce7337_29084cuda3std6ranges3__45__cpo9iter_moveE)
_ZN39_INTERNAL_b7740427_4_k_cu_38ce7337_29084cuda3std6ranges3__45__cpo9iter_moveE:
	.zero		1
	.type		_ZN39_INTERNAL_b7740427_4_k_cu_38ce7337_29084cuda3std3__45__cpo5beginE,@object
	.size		_ZN39_INTERNAL_b7740427_4_k_cu_38ce7337_29084cuda3std3__45__cpo5beginE,(_ZN39_INTERNAL_b7740427_4_k_cu_38ce7337_29084cuda3std3__441_GLOBAL__N__b7740427_4_k_cu_38ce7337_29086ignoreE - _ZN39_INTERNAL_b7740427_4_k_cu_38ce7337_29084cuda3std3__45__cpo5beginE)
_ZN39_INTERNAL_b7740427_4_k_cu_38ce7337_29084cuda3std3__45__cpo5beginE:
	.zero		1
	.type		_ZN39_INTERNAL_b7740427_4_k_cu_38ce7337_29084cuda3std3__441_GLOBAL__N__b7740427_4_k_cu_38ce7337_29086ignoreE,@object
	.size		_ZN39_INTERNAL_b7740427_4_k_cu_38ce7337_29084cuda3std3__441_GLOBAL__N__b7740427_4_k_cu_38ce7337_29086ignoreE,(_ZN39_INTERNAL_b7740427_4_k_cu_38ce7337_29084cute7productE - _ZN39_INTERNAL_b7740427_4_k_cu_38ce7337_29084cuda3std3__441_GLOBAL__N__b7740427_4_k_cu_38ce7337_29086ignoreE)
_ZN39_INTERNAL_b7740427_4_k_cu_38ce7337_29084cuda3std3__441_GLOBAL__N__b7740427_4_k_cu_38ce7337_29086ignoreE:
	.zero		1
	.type		_ZN39_INTERNAL_b7740427_4_k_cu_38ce7337_29084cute7productE,@object
	.size		_ZN39_INTERNAL_b7740427_4_k_cu_38ce7337_29084cute7productE,(_ZN39_INTERNAL_b7740427_4_k_cu_38ce7337_29084cuda3std3__45__cpo3endE - _ZN39_INTERNAL_b7740427_4_k_cu_38ce7337_29084cute7productE)
_ZN39_INTERNAL_b7740427_4_k_cu_38ce7337_29084cute7productE:
	.zero		1
	.type		_ZN39_INTERNAL_b7740427_4_k_cu_38ce7337_29084cuda3std3__45__cpo3endE,@object
	.size		_ZN39_INTERNAL_b7740427_4_k_cu_38ce7337_29084cuda3std3__45__cpo3endE,(_ZN39_INTERNAL_b7740427_4_k_cu_38ce7337_29084cuda3std3__419piecewise_constructE - _ZN39_INTERNAL_b7740427_4_k_cu_38ce7337_29084cuda3std3__45__cpo3endE)
_ZN39_INTERNAL_b7740427_4_k_cu_38ce7337_29084cuda3std3__45__cpo3endE:
	.zero		1
	.type		_ZN39_INTERNAL_b7740427_4_k_cu_38ce7337_29084cuda3std3__419piecewise_constructE,@object
	.size		_ZN39_INTERNAL_b7740427_4_k_cu_38ce7337_29084cuda3std3__419piecewise_constructE,(_ZN39_INTERNAL_b7740427_4_k_cu_38ce7337_29084cuda3std3__45__cpo4cendE - _ZN39_INTERNAL_b7740427_4_k_cu_38ce7337_29084cuda3std3__419piecewise_constructE)
_ZN39_INTERNAL_b7740427_4_k_cu_38ce7337_29084cuda3std3__419piecewise_constructE:
	.zero		1
	.type		_ZN39_INTERNAL_b7740427_4_k_cu_38ce7337_29084cuda3std3__45__cpo4cendE,@object
	.size		_ZN39_INTERNAL_b7740427_4_k_cu_38ce7337_29084cuda3std3__45__cpo4cendE,(_ZN39_INTERNAL_b7740427_4_k_cu_38ce7337_29084cuda3std6ranges3__45__cpo4swapE - _ZN39_INTERNAL_b7740427_4_k_cu_38ce7337_29084cuda3std3__45__cpo4cendE)
_ZN39_INTERNAL_b7740427_4_k_cu_38ce7337_29084cuda3std3__45__cpo4cendE:
	.zero		1
	.type		_ZN39_INTERNAL_b7740427_4_k_cu_38ce7337_29084cuda3std6ranges3__45__cpo4swapE,@object
	.size		_ZN39_INTERNAL_b7740427_4_k_cu_38ce7337_29084cuda3std6ranges3__45__cpo4swapE,(.L_8 - _ZN39_INTERNAL_b7740427_4_k_cu_38ce7337_29084cuda3std6ranges3__45__cpo4swapE)
_ZN39_INTERNAL_b7740427_4_k_cu_38ce7337_29084cuda3std6ranges3__45__cpo4swapE:
	.zero		1
.L_8:


//--------------------- .nv.constant0._ZN7cutlass13device_kernelINS_4fmha6kernel28FmhaKernelTmaWarpSpecializedINS1_10collective30FmhaMainloopTmaWarpSpecializedINS_10bfloat16_tEffN4cute5tupleIJNS7_1CILi128EEESA_NS9_ILi64EEEEEENS8_IJiNS9_ILi1EEENS8_IJiiEEEEEESF_SF_NS4_13DefaultFusionEJEEENS4_15FmhaFwdEpilogueIS6_fNS8_IJSB_SB_SA_EEEEENS2_23IndividualTileSchedulerEJEEEEEvNT_6ParamsE --------------------------
	.section	.nv.constant0._ZN7cutlass13device_kernelINS_4fmha6kernel28FmhaKernelTmaWarpSpecializedINS1_10collective30FmhaMainloopTmaWarpSpecializedINS_10bfloat16_tEffN4cute5tupleIJNS7_1CILi128EEESA_NS9_ILi64EEEEEENS8_IJiNS9_ILi1EEENS8_IJiiEEEEEESF_SF_NS4_13DefaultFusionEJEEENS4_15FmhaFwdEpilogueIS6_fNS8_IJSB_SB_SA_EEEEENS2_23IndividualTileSchedulerEJEEEEEvNT_6ParamsE,"a",@progbits
	.sectionflags	@""
	.align	4
.nv.constant0._ZN7cutlass13device_kernelINS_4fmha6kernel28FmhaKernelTmaWarpSpecializedINS1_10collective30FmhaMainloopTmaWarpSpecializedINS_10bfloat16_tEffN4cute5tupleIJNS7_1CILi128EEESA_NS9_ILi64EEEEEENS8_IJiNS9_ILi1EEENS8_IJiiEEEEEESF_SF_NS4_13DefaultFusionEJEEENS4_15FmhaFwdEpilogueIS6_fNS8_IJSB_SB_SA_EEEEENS2_23IndividualTileSchedulerEJEEEEEvNT_6ParamsE:
	.zero		2688


//--------------------- SYMBOLS --------------------------

	.type		.nv.reservedSmem.offset0,@object
	.size		.nv.reservedSmem.offset0,0x4
	.type		__assertfail,@function
